//
// Generated by NVIDIA NVVM Compiler
//
// Compiler Build ID: CL-36424714
// Cuda compilation tools, release 13.0, V13.0.88
// Based on NVVM 20.0.0
//

.version 9.0
.target sm_100
.address_size 64

	// .globl	_Z8spectrumiiiiiddddddPKdPK7double2PS1_
.func  (.param .align 16 .b8 func_retval0[16]) __internal_trig_reduction_slowpathd
(
	.param .b64 __internal_trig_reduction_slowpathd_param_0
)
;
.global .align 8 .b8 __cudart_i2opi_d[144] = {8, 93, 141, 31, 177, 95, 251, 107, 234, 146, 82, 138, 247, 57, 7, 61, 123, 241, 229, 235, 199, 186, 39, 117, 45, 234, 95, 158, 102, 63, 70, 79, 183, 9, 203, 39, 207, 126, 54, 109, 31, 109, 10, 90, 139, 17, 47, 239, 15, 152, 5, 222, 255, 151, 248, 31, 59, 40, 249, 189, 139, 95, 132, 156, 244, 57, 83, 131, 57, 214, 145, 57, 65, 126, 95, 180, 38, 112, 156, 233, 132, 68, 187, 46, 245, 53, 130, 232, 62, 167, 41, 177, 28, 235, 29, 254, 28, 146, 209, 9, 234, 46, 73, 6, 224, 210, 77, 66, 58, 110, 36, 183, 97, 197, 187, 222, 171, 99, 81, 254, 65, 144, 67, 60, 153, 149, 98, 219, 192, 221, 52, 245, 209, 87, 39, 252, 41, 21, 68, 78, 110, 131, 249, 162};
.global .align 16 .b8 __cudart_sin_cos_coeffs[128] = {70, 210, 176, 44, 241, 229, 90, 190, 146, 227, 172, 105, 227, 29, 199, 62, 161, 98, 219, 25, 160, 1, 42, 191, 24, 8, 17, 17, 17, 17, 129, 63, 84, 85, 85, 85, 85, 85, 197, 191, 0, 0, 0, 0, 0, 0, 0, 0, 0, 0, 0, 0, 0, 0, 0, 0, 100, 129, 253, 32, 131, 255, 168, 189, 40, 133, 239, 193, 167, 238, 33, 62, 217, 230, 6, 142, 79, 126, 146, 190, 233, 188, 221, 25, 160, 1, 250, 62, 71, 93, 193, 22, 108, 193, 86, 191, 81, 85, 85, 85, 85, 85, 165, 63, 0, 0, 0, 0, 0, 0, 224, 191, 0, 0, 0, 0, 0, 0, 240, 63};

.visible .entry _Z8spectrumiiiiiddddddPKdPK7double2PS1_(
	.param .u32 _Z8spectrumiiiiiddddddPKdPK7double2PS1__param_0,
	.param .u32 _Z8spectrumiiiiiddddddPKdPK7double2PS1__param_1,
	.param .u32 _Z8spectrumiiiiiddddddPKdPK7double2PS1__param_2,
	.param .u32 _Z8spectrumiiiiiddddddPKdPK7double2PS1__param_3,
	.param .u32 _Z8spectrumiiiiiddddddPKdPK7double2PS1__param_4,
	.param .f64 _Z8spectrumiiiiiddddddPKdPK7double2PS1__param_5,
	.param .f64 _Z8spectrumiiiiiddddddPKdPK7double2PS1__param_6,
	.param .f64 _Z8spectrumiiiiiddddddPKdPK7double2PS1__param_7,
	.param .f64 _Z8spectrumiiiiiddddddPKdPK7double2PS1__param_8,
	.param .f64 _Z8spectrumiiiiiddddddPKdPK7double2PS1__param_9,
	.param .f64 _Z8spectrumiiiiiddddddPKdPK7double2PS1__param_10,
	.param .u64 .ptr .align 1 _Z8spectrumiiiiiddddddPKdPK7double2PS1__param_11,
	.param .u64 .ptr .align 1 _Z8spectrumiiiiiddddddPKdPK7double2PS1__param_12,
	.param .u64 .ptr .align 1 _Z8spectrumiiiiiddddddPKdPK7double2PS1__param_13
)
{
	.reg .pred 	%p<21>;
	.reg .b32 	%r<44>;
	.reg .b64 	%rd<24>;
	.reg .b64 	%fd<221>;

	ld.param.u32 	%r11, [_Z8spectrumiiiiiddddddPKdPK7double2PS1__param_0];
	ld.param.u32 	%r12, [_Z8spectrumiiiiiddddddPKdPK7double2PS1__param_1];
	ld.param.u32 	%r13, [_Z8spectrumiiiiiddddddPKdPK7double2PS1__param_2];
	ld.param.u32 	%r15, [_Z8spectrumiiiiiddddddPKdPK7double2PS1__param_3];
	ld.param.u32 	%r16, [_Z8spectrumiiiiiddddddPKdPK7double2PS1__param_4];
	ld.param.f64 	%fd67, [_Z8spectrumiiiiiddddddPKdPK7double2PS1__param_5];
	ld.param.f64 	%fd68, [_Z8spectrumiiiiiddddddPKdPK7double2PS1__param_6];
	ld.param.f64 	%fd69, [_Z8spectrumiiiiiddddddPKdPK7double2PS1__param_7];
	ld.param.u64 	%rd1, [_Z8spectrumiiiiiddddddPKdPK7double2PS1__param_11];
	ld.param.u64 	%rd2, [_Z8spectrumiiiiiddddddPKdPK7double2PS1__param_12];
	mov.u32 	%r17, %ctaid.x;
	mov.u32 	%r18, %ntid.x;
	mov.u32 	%r19, %tid.x;
	mad.lo.s32 	%r1, %r17, %r18, %r19;
	mov.u32 	%r20, %ctaid.y;
	mov.u32 	%r21, %ntid.y;
	mov.u32 	%r22, %tid.y;
	mad.lo.s32 	%r23, %r20, %r21, %r22;
	setp.ge.s32 	%p1, %r1, %r15;
	setp.ge.s32 	%p2, %r23, %r16;
	or.pred  	%p3, %p1, %p2;
	@%p3 bra 	$L__BB0_29;
	cvta.to.global.u64 	%rd4, %rd2;
	mul.lo.s32 	%r24, %r13, %r23;
	add.s32 	%r25, %r24, %r11;
	mul.lo.s32 	%r26, %r25, 3;
	mul.wide.s32 	%rd5, %r26, 16;
	add.s64 	%rd6, %rd4, %rd5;
	ld.global.v2.f64 	{%fd1, %fd2}, [%rd6];
	ld.global.v2.f64 	{%fd3, %fd4}, [%rd6+16];
	ld.global.v2.f64 	{%fd5, %fd6}, [%rd6+32];
	add.s32 	%r27, %r24, %r12;
	mul.lo.s32 	%r28, %r27, 3;
	mul.wide.s32 	%rd7, %r28, 16;
	add.s64 	%rd8, %rd4, %rd7;
	ld.global.v2.f64 	{%fd7, %fd8}, [%rd8];
	ld.global.v2.f64 	{%fd9, %fd10}, [%rd8+16];
	ld.global.v2.f64 	{%fd11, %fd12}, [%rd8+32];
	mul.f64 	%fd74, %fd67, %fd67;
	mov.f64 	%fd75, 0d3FF0000000000000;
	sub.f64 	%fd13, %fd75, %fd74;
	setp.eq.f64 	%p4, %fd13, 0d0000000000000000;
	mov.f64 	%fd202, 0d0000000000000000;
	mov.f64 	%fd203, %fd202;
	@%p4 bra 	$L__BB0_3;
	mul.f64 	%fd76, %fd2, %fd8;
	fma.rn.f64 	%fd77, %fd1, %fd7, %fd76;
	fma.rn.f64 	%fd202, %fd13, %fd77, 0d0000000000000000;
	mul.f64 	%fd78, %fd8, %fd1;
	mul.f64 	%fd79, %fd2, %fd7;
	sub.f64 	%fd80, %fd78, %fd79;
	fma.rn.f64 	%fd203, %fd13, %fd80, 0d0000000000000000;
$L__BB0_3:
	mul.f64 	%fd81, %fd67, %fd68;
	mov.f64 	%fd82, 0d0000000000000000;
	sub.f64 	%fd18, %fd82, %fd81;
	setp.eq.f64 	%p5, %fd18, 0d0000000000000000;
	@%p5 bra 	$L__BB0_5;
	mul.f64 	%fd83, %fd2, %fd10;
	fma.rn.f64 	%fd84, %fd1, %fd9, %fd83;
	fma.rn.f64 	%fd202, %fd18, %fd84, %fd202;
	mul.f64 	%fd85, %fd10, %fd1;
	mul.f64 	%fd86, %fd2, %fd9;
	sub.f64 	%fd87, %fd85, %fd86;
	fma.rn.f64 	%fd203, %fd18, %fd87, %fd203;
$L__BB0_5:
	mul.f64 	%fd88, %fd67, %fd69;
	mov.f64 	%fd89, 0d0000000000000000;
	sub.f64 	%fd23, %fd89, %fd88;
	setp.eq.f64 	%p6, %fd23, 0d0000000000000000;
	@%p6 bra 	$L__BB0_7;
	mul.f64 	%fd90, %fd2, %fd12;
	fma.rn.f64 	%fd91, %fd1, %fd11, %fd90;
	fma.rn.f64 	%fd202, %fd23, %fd91, %fd202;
	mul.f64 	%fd92, %fd12, %fd1;
	mul.f64 	%fd93, %fd2, %fd11;
	sub.f64 	%fd94, %fd92, %fd93;
	fma.rn.f64 	%fd203, %fd23, %fd94, %fd203;
$L__BB0_7:
	@%p5 bra 	$L__BB0_9;
	mul.f64 	%fd95, %fd4, %fd8;
	fma.rn.f64 	%fd96, %fd3, %fd7, %fd95;
	fma.rn.f64 	%fd202, %fd18, %fd96, %fd202;
	mul.f64 	%fd97, %fd8, %fd3;
	mul.f64 	%fd98, %fd4, %fd7;
	sub.f64 	%fd99, %fd97, %fd98;
	fma.rn.f64 	%fd203, %fd18, %fd99, %fd203;
$L__BB0_9:
	mul.f64 	%fd100, %fd68, %fd68;
	mov.f64 	%fd101, 0d3FF0000000000000;
	sub.f64 	%fd32, %fd101, %fd100;
	setp.eq.f64 	%p8, %fd32, 0d0000000000000000;
	@%p8 bra 	$L__BB0_11;
	mul.f64 	%fd102, %fd4, %fd10;
	fma.rn.f64 	%fd103, %fd3, %fd9, %fd102;
	fma.rn.f64 	%fd202, %fd32, %fd103, %fd202;
	mul.f64 	%fd104, %fd10, %fd3;
	mul.f64 	%fd105, %fd4, %fd9;
	sub.f64 	%fd106, %fd104, %fd105;
	fma.rn.f64 	%fd203, %fd32, %fd106, %fd203;
$L__BB0_11:
	mul.f64 	%fd107, %fd68, %fd69;
	mov.f64 	%fd108, 0d0000000000000000;
	sub.f64 	%fd37, %fd108, %fd107;
	setp.eq.f64 	%p9, %fd37, 0d0000000000000000;
	@%p9 bra 	$L__BB0_13;
	mul.f64 	%fd109, %fd4, %fd12;
	fma.rn.f64 	%fd110, %fd3, %fd11, %fd109;
	fma.rn.f64 	%fd202, %fd37, %fd110, %fd202;
	mul.f64 	%fd111, %fd12, %fd3;
	mul.f64 	%fd112, %fd4, %fd11;
	sub.f64 	%fd113, %fd111, %fd112;
	fma.rn.f64 	%fd203, %fd37, %fd113, %fd203;
$L__BB0_13:
	setp.eq.f64 	%p10, %fd23, 0d0000000000000000;
	@%p10 bra 	$L__BB0_15;
	mul.f64 	%fd114, %fd6, %fd8;
	fma.rn.f64 	%fd115, %fd5, %fd7, %fd114;
	fma.rn.f64 	%fd202, %fd23, %fd115, %fd202;
	mul.f64 	%fd116, %fd8, %fd5;
	mul.f64 	%fd117, %fd6, %fd7;
	sub.f64 	%fd118, %fd116, %fd117;
	fma.rn.f64 	%fd203, %fd23, %fd118, %fd203;
$L__BB0_15:
	setp.eq.f64 	%p11, %fd37, 0d0000000000000000;
	@%p11 bra 	$L__BB0_17;
	mul.f64 	%fd119, %fd6, %fd10;
	fma.rn.f64 	%fd120, %fd5, %fd9, %fd119;
	fma.rn.f64 	%fd202, %fd37, %fd120, %fd202;
	mul.f64 	%fd121, %fd10, %fd5;
	mul.f64 	%fd122, %fd6, %fd9;
	sub.f64 	%fd123, %fd121, %fd122;
	fma.rn.f64 	%fd203, %fd37, %fd123, %fd203;
$L__BB0_17:
	mul.f64 	%fd124, %fd69, %fd69;
	mov.f64 	%fd125, 0d3FF0000000000000;
	sub.f64 	%fd50, %fd125, %fd124;
	setp.eq.f64 	%p12, %fd50, 0d0000000000000000;
	@%p12 bra 	$L__BB0_19;
	mul.f64 	%fd126, %fd6, %fd12;
	fma.rn.f64 	%fd127, %fd5, %fd11, %fd126;
	fma.rn.f64 	%fd202, %fd50, %fd127, %fd202;
	mul.f64 	%fd128, %fd12, %fd5;
	mul.f64 	%fd129, %fd6, %fd11;
	sub.f64 	%fd130, %fd128, %fd129;
	fma.rn.f64 	%fd203, %fd50, %fd130, %fd203;
$L__BB0_19:
	ld.param.f64 	%fd199, [_Z8spectrumiiiiiddddddPKdPK7double2PS1__param_10];
	ld.param.f64 	%fd198, [_Z8spectrumiiiiiddddddPKdPK7double2PS1__param_9];
	ld.param.f64 	%fd197, [_Z8spectrumiiiiiddddddPKdPK7double2PS1__param_8];
	mul.lo.s32 	%r29, %r1, 3;
	cvta.to.global.u64 	%rd9, %rd1;
	mul.wide.s32 	%rd10, %r29, 8;
	add.s64 	%rd11, %rd9, %rd10;
	ld.global.f64 	%fd131, [%rd11];
	ld.global.f64 	%fd132, [%rd11+8];
	ld.global.f64 	%fd133, [%rd11+16];
	mul.f64 	%fd134, %fd198, %fd132;
	fma.rn.f64 	%fd135, %fd197, %fd131, %fd134;
	fma.rn.f64 	%fd136, %fd199, %fd133, %fd135;
	mul.f64 	%fd55, %fd136, 0dC01921FB54442D18;
	abs.f64 	%fd56, %fd55;
	setp.neu.f64 	%p13, %fd56, 0d7FF0000000000000;
	@%p13 bra 	$L__BB0_21;
	mov.f64 	%fd142, 0d0000000000000000;
	mul.rn.f64 	%fd219, %fd55, %fd142;
	mov.b32 	%r42, 1;
	bra.uni 	$L__BB0_24;
$L__BB0_21:
	mul.f64 	%fd137, %fd55, 0d3FE45F306DC9C883;
	cvt.rni.s32.f64 	%r41, %fd137;
	cvt.rn.f64.s32 	%fd138, %r41;
	fma.rn.f64 	%fd139, %fd138, 0dBFF921FB54442D18, %fd55;
	fma.rn.f64 	%fd140, %fd138, 0dBC91A62633145C00, %fd139;
	fma.rn.f64 	%fd219, %fd138, 0dB97B839A252049C0, %fd140;
	setp.ltu.f64 	%p14, %fd56, 0d41E0000000000000;
	@%p14 bra 	$L__BB0_23;
	{ // callseq 0, 0
	.param .b64 param0;
	st.param.f64 	[param0], %fd55;
	.param .align 16 .b8 retval0[16];
	call.uni (retval0), 
	__internal_trig_reduction_slowpathd, 
	(
	param0
	);
	ld.param.f64 	%fd219, [retval0];
	ld.param.b32 	%r41, [retval0+8];
	} // callseq 0
$L__BB0_23:
	add.s32 	%r42, %r41, 1;
$L__BB0_24:
	setp.neu.f64 	%p15, %fd56, 0d7FF0000000000000;
	shl.b32 	%r32, %r42, 6;
	cvt.u64.u32 	%rd12, %r32;
	and.b64  	%rd13, %rd12, 64;
	mov.u64 	%rd14, __cudart_sin_cos_coeffs;
	add.s64 	%rd15, %rd14, %rd13;
	mul.rn.f64 	%fd143, %fd219, %fd219;
	and.b32  	%r33, %r42, 1;
	setp.eq.b32 	%p16, %r33, 1;
	selp.f64 	%fd144, 0dBDA8FF8320FD8164, 0d3DE5DB65F9785EBA, %p16;
	ld.global.nc.v2.f64 	{%fd145, %fd146}, [%rd15];
	fma.rn.f64 	%fd147, %fd144, %fd143, %fd145;
	fma.rn.f64 	%fd148, %fd147, %fd143, %fd146;
	ld.global.nc.v2.f64 	{%fd149, %fd150}, [%rd15+16];
	fma.rn.f64 	%fd151, %fd148, %fd143, %fd149;
	fma.rn.f64 	%fd152, %fd151, %fd143, %fd150;
	ld.global.nc.v2.f64 	{%fd153, %fd154}, [%rd15+32];
	fma.rn.f64 	%fd155, %fd152, %fd143, %fd153;
	fma.rn.f64 	%fd156, %fd155, %fd143, %fd154;
	fma.rn.f64 	%fd157, %fd156, %fd219, %fd219;
	fma.rn.f64 	%fd158, %fd156, %fd143, 0d3FF0000000000000;
	selp.f64 	%fd159, %fd158, %fd157, %p16;
	and.b32  	%r34, %r42, 2;
	setp.eq.s32 	%p17, %r34, 0;
	mov.f64 	%fd160, 0d0000000000000000;
	sub.f64 	%fd161, %fd160, %fd159;
	selp.f64 	%fd62, %fd159, %fd161, %p17;
	@%p15 bra 	$L__BB0_26;
	mov.f64 	%fd167, 0d0000000000000000;
	mul.rn.f64 	%fd220, %fd55, %fd167;
	mov.b32 	%r43, 0;
	bra.uni 	$L__BB0_28;
$L__BB0_26:
	mul.f64 	%fd162, %fd55, 0d3FE45F306DC9C883;
	cvt.rni.s32.f64 	%r43, %fd162;
	cvt.rn.f64.s32 	%fd163, %r43;
	fma.rn.f64 	%fd164, %fd163, 0dBFF921FB54442D18, %fd55;
	fma.rn.f64 	%fd165, %fd163, 0dBC91A62633145C00, %fd164;
	fma.rn.f64 	%fd220, %fd163, 0dB97B839A252049C0, %fd165;
	setp.ltu.f64 	%p18, %fd56, 0d41E0000000000000;
	@%p18 bra 	$L__BB0_28;
	{ // callseq 1, 0
	.param .b64 param0;
	st.param.f64 	[param0], %fd55;
	.param .align 16 .b8 retval0[16];
	call.uni (retval0), 
	__internal_trig_reduction_slowpathd, 
	(
	param0
	);
	ld.param.f64 	%fd220, [retval0];
	ld.param.b32 	%r43, [retval0+8];
	} // callseq 1
$L__BB0_28:
	ld.param.u64 	%rd23, [_Z8spectrumiiiiiddddddPKdPK7double2PS1__param_13];
	shl.b32 	%r37, %r43, 6;
	cvt.u64.u32 	%rd16, %r37;
	and.b64  	%rd17, %rd16, 64;
	add.s64 	%rd19, %rd14, %rd17;
	mul.rn.f64 	%fd168, %fd220, %fd220;
	and.b32  	%r38, %r43, 1;
	setp.eq.b32 	%p19, %r38, 1;
	selp.f64 	%fd169, 0dBDA8FF8320FD8164, 0d3DE5DB65F9785EBA, %p19;
	ld.global.nc.v2.f64 	{%fd170, %fd171}, [%rd19];
	fma.rn.f64 	%fd172, %fd169, %fd168, %fd170;
	fma.rn.f64 	%fd173, %fd172, %fd168, %fd171;
	ld.global.nc.v2.f64 	{%fd174, %fd175}, [%rd19+16];
	fma.rn.f64 	%fd176, %fd173, %fd168, %fd174;
	fma.rn.f64 	%fd177, %fd176, %fd168, %fd175;
	ld.global.nc.v2.f64 	{%fd178, %fd179}, [%rd19+32];
	fma.rn.f64 	%fd180, %fd177, %fd168, %fd178;
	fma.rn.f64 	%fd181, %fd180, %fd168, %fd179;
	fma.rn.f64 	%fd182, %fd181, %fd220, %fd220;
	fma.rn.f64 	%fd183, %fd181, %fd168, 0d3FF0000000000000;
	selp.f64 	%fd184, %fd183, %fd182, %p19;
	and.b32  	%r39, %r43, 2;
	setp.eq.s32 	%p20, %r39, 0;
	mov.f64 	%fd185, 0d0000000000000000;
	sub.f64 	%fd186, %fd185, %fd184;
	selp.f64 	%fd187, %fd184, %fd186, %p20;
	mul.f64 	%fd188, %fd202, %fd62;
	mul.f64 	%fd189, %fd203, %fd187;
	sub.f64 	%fd190, %fd188, %fd189;
	mad.lo.s32 	%r40, %r16, %r1, %r23;
	cvta.to.global.u64 	%rd20, %rd23;
	mul.wide.s32 	%rd21, %r40, 16;
	add.s64 	%rd22, %rd20, %rd21;
	ld.global.v2.f64 	{%fd191, %fd192}, [%rd22];
	add.f64 	%fd193, %fd191, %fd190;
	mul.f64 	%fd194, %fd202, %fd187;
	fma.rn.f64 	%fd195, %fd203, %fd62, %fd194;
	add.f64 	%fd196, %fd192, %fd195;
	st.global.v2.f64 	[%rd22], {%fd193, %fd196};
$L__BB0_29:
	ret;

}
	// .globl	_Z18spectrum_i_equal_jiiiiidddPK7double2PS_
.visible .entry _Z18spectrum_i_equal_jiiiiidddPK7double2PS_(
	.param .u32 _Z18spectrum_i_equal_jiiiiidddPK7double2PS__param_0,
	.param .u32 _Z18spectrum_i_equal_jiiiiidddPK7double2PS__param_1,
	.param .u32 _Z18spectrum_i_equal_jiiiiidddPK7double2PS__param_2,
	.param .u32 _Z18spectrum_i_equal_jiiiiidddPK7double2PS__param_3,
	.param .u32 _Z18spectrum_i_equal_jiiiiidddPK7double2PS__param_4,
	.param .f64 _Z18spectrum_i_equal_jiiiiidddPK7double2PS__param_5,
	.param .f64 _Z18spectrum_i_equal_jiiiiidddPK7double2PS__param_6,
	.param .f64 _Z18spectrum_i_equal_jiiiiidddPK7double2PS__param_7,
	.param .u64 .ptr .align 1 _Z18spectrum_i_equal_jiiiiidddPK7double2PS__param_8,
	.param .u64 .ptr .align 1 _Z18spectrum_i_equal_jiiiiidddPK7double2PS__param_9
)
{
	.reg .pred 	%p<13>;
	.reg .b32 	%r<18>;
	.reg .b64 	%rd<10>;
	.reg .b64 	%fd<132>;

	ld.param.u32 	%r3, [_Z18spectrum_i_equal_jiiiiidddPK7double2PS__param_0];
	ld.param.u32 	%r4, [_Z18spectrum_i_equal_jiiiiidddPK7double2PS__param_2];
	ld.param.u32 	%r6, [_Z18spectrum_i_equal_jiiiiidddPK7double2PS__param_3];
	ld.param.u32 	%r7, [_Z18spectrum_i_equal_jiiiiidddPK7double2PS__param_4];
	ld.param.f64 	%fd49, [_Z18spectrum_i_equal_jiiiiidddPK7double2PS__param_5];
	ld.param.f64 	%fd50, [_Z18spectrum_i_equal_jiiiiidddPK7double2PS__param_6];
	ld.param.u64 	%rd1, [_Z18spectrum_i_equal_jiiiiidddPK7double2PS__param_8];
	mov.u32 	%r8, %ctaid.x;
	mov.u32 	%r9, %ntid.x;
	mov.u32 	%r10, %tid.x;
	mad.lo.s32 	%r1, %r8, %r9, %r10;
	mov.u32 	%r11, %ctaid.y;
	mov.u32 	%r12, %ntid.y;
	mov.u32 	%r13, %tid.y;
	mad.lo.s32 	%r14, %r11, %r12, %r13;
	setp.ge.s32 	%p1, %r1, %r6;
	setp.ge.s32 	%p2, %r14, %r7;
	or.pred  	%p3, %p1, %p2;
	@%p3 bra 	$L__BB1_20;
	cvta.to.global.u64 	%rd3, %rd1;
	mad.lo.s32 	%r15, %r4, %r14, %r3;
	mul.lo.s32 	%r16, %r15, 3;
	mul.wide.s32 	%rd4, %r16, 16;
	add.s64 	%rd5, %rd3, %rd4;
	ld.global.v2.f64 	{%fd1, %fd2}, [%rd5];
	ld.global.v2.f64 	{%fd3, %fd4}, [%rd5+16];
	ld.global.v2.f64 	{%fd5, %fd6}, [%rd5+32];
	mul.f64 	%fd53, %fd49, %fd49;
	mov.f64 	%fd54, 0d3FF0000000000000;
	sub.f64 	%fd7, %fd54, %fd53;
	setp.eq.f64 	%p4, %fd7, 0d0000000000000000;
	mov.f64 	%fd116, 0d0000000000000000;
	mov.f64 	%fd117, %fd116;
	@%p4 bra 	$L__BB1_3;
	mul.f64 	%fd55, %fd2, %fd2;
	fma.rn.f64 	%fd56, %fd1, %fd1, %fd55;
	fma.rn.f64 	%fd117, %fd7, %fd56, 0d0000000000000000;
	mul.f64 	%fd57, %fd2, %fd1;
	sub.f64 	%fd58, %fd57, %fd57;
	fma.rn.f64 	%fd116, %fd7, %fd58, 0d0000000000000000;
$L__BB1_3:
	mul.f64 	%fd59, %fd49, %fd50;
	mov.f64 	%fd60, 0d0000000000000000;
	sub.f64 	%fd12, %fd60, %fd59;
	setp.eq.f64 	%p5, %fd12, 0d0000000000000000;
	@%p5 bra 	$L__BB1_5;
	mul.f64 	%fd61, %fd2, %fd4;
	fma.rn.f64 	%fd62, %fd1, %fd3, %fd61;
	fma.rn.f64 	%fd117, %fd12, %fd62, %fd117;
	mul.f64 	%fd63, %fd4, %fd1;
	mul.f64 	%fd64, %fd2, %fd3;
	sub.f64 	%fd65, %fd63, %fd64;
	fma.rn.f64 	%fd116, %fd12, %fd65, %fd116;
$L__BB1_5:
	ld.param.f64 	%fd111, [_Z18spectrum_i_equal_jiiiiidddPK7double2PS__param_7];
	mul.f64 	%fd66, %fd49, %fd111;
	mov.f64 	%fd67, 0d0000000000000000;
	sub.f64 	%fd17, %fd67, %fd66;
	setp.eq.f64 	%p6, %fd17, 0d0000000000000000;
	@%p6 bra 	$L__BB1_7;
	mul.f64 	%fd68, %fd2, %fd6;
	fma.rn.f64 	%fd69, %fd1, %fd5, %fd68;
	fma.rn.f64 	%fd117, %fd17, %fd69, %fd117;
	mul.f64 	%fd70, %fd6, %fd1;
	mul.f64 	%fd71, %fd2, %fd5;
	sub.f64 	%fd72, %fd70, %fd71;
	fma.rn.f64 	%fd116, %fd17, %fd72, %fd116;
$L__BB1_7:
	setp.eq.f64 	%p7, %fd12, 0d0000000000000000;
	@%p7 bra 	$L__BB1_9;
	mul.f64 	%fd73, %fd4, %fd2;
	fma.rn.f64 	%fd74, %fd3, %fd1, %fd73;
	fma.rn.f64 	%fd117, %fd12, %fd74, %fd117;
	mul.f64 	%fd75, %fd2, %fd3;
	mul.f64 	%fd76, %fd4, %fd1;
	sub.f64 	%fd77, %fd75, %fd76;
	fma.rn.f64 	%fd116, %fd12, %fd77, %fd116;
$L__BB1_9:
	mul.f64 	%fd78, %fd50, %fd50;
	mov.f64 	%fd79, 0d3FF0000000000000;
	sub.f64 	%fd26, %fd79, %fd78;
	setp.eq.f64 	%p8, %fd26, 0d0000000000000000;
	@%p8 bra 	$L__BB1_11;
	mul.f64 	%fd80, %fd4, %fd4;
	fma.rn.f64 	%fd81, %fd3, %fd3, %fd80;
	fma.rn.f64 	%fd117, %fd26, %fd81, %fd117;
	mul.f64 	%fd82, %fd4, %fd3;
	sub.f64 	%fd83, %fd82, %fd82;
	fma.rn.f64 	%fd116, %fd26, %fd83, %fd116;
$L__BB1_11:
	ld.param.f64 	%fd112, [_Z18spectrum_i_equal_jiiiiidddPK7double2PS__param_7];
	mul.f64 	%fd84, %fd50, %fd112;
	mov.f64 	%fd85, 0d0000000000000000;
	sub.f64 	%fd31, %fd85, %fd84;
	setp.eq.f64 	%p9, %fd31, 0d0000000000000000;
	@%p9 bra 	$L__BB1_13;
	mul.f64 	%fd86, %fd4, %fd6;
	fma.rn.f64 	%fd87, %fd3, %fd5, %fd86;
	fma.rn.f64 	%fd117, %fd31, %fd87, %fd117;
	mul.f64 	%fd88, %fd6, %fd3;
	mul.f64 	%fd89, %fd4, %fd5;
	sub.f64 	%fd90, %fd88, %fd89;
	fma.rn.f64 	%fd116, %fd31, %fd90, %fd116;
$L__BB1_13:
	setp.eq.f64 	%p10, %fd17, 0d0000000000000000;
	@%p10 bra 	$L__BB1_15;
	mul.f64 	%fd91, %fd6, %fd2;
	fma.rn.f64 	%fd92, %fd5, %fd1, %fd91;
	fma.rn.f64 	%fd117, %fd17, %fd92, %fd117;
	mul.f64 	%fd93, %fd2, %fd5;
	mul.f64 	%fd94, %fd6, %fd1;
	sub.f64 	%fd95, %fd93, %fd94;
	fma.rn.f64 	%fd116, %fd17, %fd95, %fd116;
$L__BB1_15:
	setp.eq.f64 	%p11, %fd31, 0d0000000000000000;
	@%p11 bra 	$L__BB1_17;
	mul.f64 	%fd96, %fd6, %fd4;
	fma.rn.f64 	%fd97, %fd5, %fd3, %fd96;
	fma.rn.f64 	%fd117, %fd31, %fd97, %fd117;
	mul.f64 	%fd98, %fd4, %fd5;
	mul.f64 	%fd99, %fd6, %fd3;
	sub.f64 	%fd100, %fd98, %fd99;
	fma.rn.f64 	%fd116, %fd31, %fd100, %fd116;
$L__BB1_17:
	ld.param.f64 	%fd113, [_Z18spectrum_i_equal_jiiiiidddPK7double2PS__param_7];
	mul.f64 	%fd101, %fd113, %fd113;
	mov.f64 	%fd102, 0d3FF0000000000000;
	sub.f64 	%fd44, %fd102, %fd101;
	setp.eq.f64 	%p12, %fd44, 0d0000000000000000;
	@%p12 bra 	$L__BB1_19;
	mul.f64 	%fd103, %fd6, %fd6;
	fma.rn.f64 	%fd104, %fd5, %fd5, %fd103;
	fma.rn.f64 	%fd117, %fd44, %fd104, %fd117;
	mul.f64 	%fd105, %fd6, %fd5;
	sub.f64 	%fd106, %fd105, %fd105;
	fma.rn.f64 	%fd116, %fd44, %fd106, %fd116;
$L__BB1_19:
	ld.param.u64 	%rd9, [_Z18spectrum_i_equal_jiiiiidddPK7double2PS__param_9];
	mad.lo.s32 	%r17, %r7, %r1, %r14;
	cvta.to.global.u64 	%rd6, %rd9;
	mul.wide.s32 	%rd7, %r17, 16;
	add.s64 	%rd8, %rd6, %rd7;
	ld.global.v2.f64 	{%fd107, %fd108}, [%rd8];
	add.f64 	%fd109, %fd117, %fd107;
	add.f64 	%fd110, %fd116, %fd108;
	st.global.v2.f64 	[%rd8], {%fd109, %fd110};
$L__BB1_20:
	ret;

}
	// .globl	_Z22spectrum_i_not_equal_jiiiiiddddddPKdPK7double2PS1_
.visible .entry _Z22spectrum_i_not_equal_jiiiiiddddddPKdPK7double2PS1_(
	.param .u32 _Z22spectrum_i_not_equal_jiiiiiddddddPKdPK7double2PS1__param_0,
	.param .u32 _Z22spectrum_i_not_equal_jiiiiiddddddPKdPK7double2PS1__param_1,
	.param .u32 _Z22spectrum_i_not_equal_jiiiiiddddddPKdPK7double2PS1__param_2,
	.param .u32 _Z22spectrum_i_not_equal_jiiiiiddddddPKdPK7double2PS1__param_3,
	.param .u32 _Z22spectrum_i_not_equal_jiiiiiddddddPKdPK7double2PS1__param_4,
	.param .f64 _Z22spectrum_i_not_equal_jiiiiiddddddPKdPK7double2PS1__param_5,
	.param .f64 _Z22spectrum_i_not_equal_jiiiiiddddddPKdPK7double2PS1__param_6,
	.param .f64 _Z22spectrum_i_not_equal_jiiiiiddddddPKdPK7double2PS1__param_7,
	.param .f64 _Z22spectrum_i_not_equal_jiiiiiddddddPKdPK7double2PS1__param_8,
	.param .f64 _Z22spectrum_i_not_equal_jiiiiiddddddPKdPK7double2PS1__param_9,
	.param .f64 _Z22spectrum_i_not_equal_jiiiiiddddddPKdPK7double2PS1__param_10,
	.param .u64 .ptr .align 1 _Z22spectrum_i_not_equal_jiiiiiddddddPKdPK7double2PS1__param_11,
	.param .u64 .ptr .align 1 _Z22spectrum_i_not_equal_jiiiiiddddddPKdPK7double2PS1__param_12,
	.param .u64 .ptr .align 1 _Z22spectrum_i_not_equal_jiiiiiddddddPKdPK7double2PS1__param_13
)
{
	.reg .pred 	%p<21>;
	.reg .b32 	%r<47>;
	.reg .b64 	%rd<26>;
	.reg .b64 	%fd<321>;

	ld.param.u32 	%r15, [_Z22spectrum_i_not_equal_jiiiiiddddddPKdPK7double2PS1__param_3];
	ld.param.u32 	%r16, [_Z22spectrum_i_not_equal_jiiiiiddddddPKdPK7double2PS1__param_4];
	mov.u32 	%r17, %ctaid.x;
	mov.u32 	%r18, %ntid.x;
	mov.u32 	%r19, %tid.x;
	mad.lo.s32 	%r1, %r17, %r18, %r19;
	mov.u32 	%r20, %ctaid.y;
	mov.u32 	%r21, %ntid.y;
	mov.u32 	%r22, %tid.y;
	mad.lo.s32 	%r23, %r20, %r21, %r22;
	setp.ge.s32 	%p1, %r1, %r15;
	setp.ge.s32 	%p2, %r23, %r16;
	or.pred  	%p3, %p1, %p2;
	@%p3 bra 	$L__BB2_29;
	ld.param.u64 	%rd24, [_Z22spectrum_i_not_equal_jiiiiiddddddPKdPK7double2PS1__param_12];
	ld.param.f64 	%fd271, [_Z22spectrum_i_not_equal_jiiiiiddddddPKdPK7double2PS1__param_5];
	ld.param.u32 	%r43, [_Z22spectrum_i_not_equal_jiiiiiddddddPKdPK7double2PS1__param_2];
	ld.param.u32 	%r42, [_Z22spectrum_i_not_equal_jiiiiiddddddPKdPK7double2PS1__param_1];
	ld.param.u32 	%r41, [_Z22spectrum_i_not_equal_jiiiiiddddddPKdPK7double2PS1__param_0];
	cvta.to.global.u64 	%rd4, %rd24;
	mul.lo.s32 	%r24, %r43, %r23;
	add.s32 	%r25, %r24, %r41;
	mul.lo.s32 	%r26, %r25, 3;
	mul.wide.s32 	%rd5, %r26, 16;
	add.s64 	%rd6, %rd4, %rd5;
	ld.global.v2.f64 	{%fd1, %fd2}, [%rd6];
	ld.global.v2.f64 	{%fd3, %fd4}, [%rd6+16];
	ld.global.v2.f64 	{%fd5, %fd6}, [%rd6+32];
	add.s32 	%r27, %r24, %r42;
	mul.lo.s32 	%r28, %r27, 3;
	mul.wide.s32 	%rd7, %r28, 16;
	add.s64 	%rd8, %rd4, %rd7;
	ld.global.v2.f64 	{%fd7, %fd8}, [%rd8];
	ld.global.v2.f64 	{%fd9, %fd10}, [%rd8+16];
	ld.global.v2.f64 	{%fd11, %fd12}, [%rd8+32];
	mul.f64 	%fd108, %fd271, %fd271;
	mov.f64 	%fd109, 0d3FF0000000000000;
	sub.f64 	%fd13, %fd109, %fd108;
	setp.eq.f64 	%p4, %fd13, 0d0000000000000000;
	mov.f64 	%fd286, 0d0000000000000000;
	mov.f64 	%fd287, %fd286;
	mov.f64 	%fd289, %fd286;
	@%p4 bra 	$L__BB2_3;
	mul.f64 	%fd110, %fd2, %fd8;
	fma.rn.f64 	%fd111, %fd1, %fd7, %fd110;
	fma.rn.f64 	%fd286, %fd13, %fd111, 0d0000000000000000;
	mul.f64 	%fd112, %fd8, %fd1;
	mul.f64 	%fd113, %fd2, %fd7;
	sub.f64 	%fd114, %fd112, %fd113;
	fma.rn.f64 	%fd289, %fd13, %fd114, 0d0000000000000000;
	sub.f64 	%fd115, %fd113, %fd112;
	fma.rn.f64 	%fd287, %fd13, %fd115, 0d0000000000000000;
$L__BB2_3:
	ld.param.f64 	%fd274, [_Z22spectrum_i_not_equal_jiiiiiddddddPKdPK7double2PS1__param_6];
	ld.param.f64 	%fd272, [_Z22spectrum_i_not_equal_jiiiiiddddddPKdPK7double2PS1__param_5];
	mul.f64 	%fd116, %fd272, %fd274;
	mov.f64 	%fd117, 0d0000000000000000;
	sub.f64 	%fd20, %fd117, %fd116;
	setp.eq.f64 	%p5, %fd20, 0d0000000000000000;
	mov.f64 	%fd292, %fd286;
	@%p5 bra 	$L__BB2_5;
	mul.f64 	%fd118, %fd2, %fd10;
	fma.rn.f64 	%fd119, %fd1, %fd9, %fd118;
	fma.rn.f64 	%fd292, %fd20, %fd119, %fd286;
	mul.f64 	%fd120, %fd10, %fd1;
	mul.f64 	%fd121, %fd2, %fd9;
	sub.f64 	%fd122, %fd120, %fd121;
	fma.rn.f64 	%fd289, %fd20, %fd122, %fd289;
	mul.f64 	%fd123, %fd8, %fd4;
	fma.rn.f64 	%fd124, %fd7, %fd3, %fd123;
	fma.rn.f64 	%fd286, %fd20, %fd124, %fd286;
	mul.f64 	%fd125, %fd4, %fd7;
	mul.f64 	%fd126, %fd8, %fd3;
	sub.f64 	%fd127, %fd125, %fd126;
	fma.rn.f64 	%fd287, %fd20, %fd127, %fd287;
$L__BB2_5:
	ld.param.f64 	%fd277, [_Z22spectrum_i_not_equal_jiiiiiddddddPKdPK7double2PS1__param_7];
	ld.param.f64 	%fd273, [_Z22spectrum_i_not_equal_jiiiiiddddddPKdPK7double2PS1__param_5];
	mul.f64 	%fd128, %fd273, %fd277;
	mov.f64 	%fd129, 0d0000000000000000;
	sub.f64 	%fd29, %fd129, %fd128;
	setp.eq.f64 	%p6, %fd29, 0d0000000000000000;
	@%p6 bra 	$L__BB2_7;
	mul.f64 	%fd130, %fd2, %fd12;
	fma.rn.f64 	%fd131, %fd1, %fd11, %fd130;
	fma.rn.f64 	%fd292, %fd29, %fd131, %fd292;
	mul.f64 	%fd132, %fd12, %fd1;
	mul.f64 	%fd133, %fd2, %fd11;
	sub.f64 	%fd134, %fd132, %fd133;
	fma.rn.f64 	%fd289, %fd29, %fd134, %fd289;
	mul.f64 	%fd135, %fd8, %fd6;
	fma.rn.f64 	%fd136, %fd7, %fd5, %fd135;
	fma.rn.f64 	%fd286, %fd29, %fd136, %fd286;
	mul.f64 	%fd137, %fd6, %fd7;
	mul.f64 	%fd138, %fd8, %fd5;
	sub.f64 	%fd139, %fd137, %fd138;
	fma.rn.f64 	%fd287, %fd29, %fd139, %fd287;
$L__BB2_7:
	@%p5 bra 	$L__BB2_9;
	mul.f64 	%fd140, %fd4, %fd8;
	fma.rn.f64 	%fd141, %fd3, %fd7, %fd140;
	fma.rn.f64 	%fd292, %fd20, %fd141, %fd292;
	mul.f64 	%fd142, %fd8, %fd3;
	mul.f64 	%fd143, %fd4, %fd7;
	sub.f64 	%fd144, %fd142, %fd143;
	fma.rn.f64 	%fd289, %fd20, %fd144, %fd289;
	mul.f64 	%fd145, %fd10, %fd2;
	fma.rn.f64 	%fd146, %fd9, %fd1, %fd145;
	fma.rn.f64 	%fd286, %fd20, %fd146, %fd286;
	mul.f64 	%fd147, %fd2, %fd9;
	mul.f64 	%fd148, %fd10, %fd1;
	sub.f64 	%fd149, %fd147, %fd148;
	fma.rn.f64 	%fd287, %fd20, %fd149, %fd287;
$L__BB2_9:
	ld.param.f64 	%fd275, [_Z22spectrum_i_not_equal_jiiiiiddddddPKdPK7double2PS1__param_6];
	mul.f64 	%fd150, %fd275, %fd275;
	mov.f64 	%fd151, 0d3FF0000000000000;
	sub.f64 	%fd46, %fd151, %fd150;
	setp.eq.f64 	%p8, %fd46, 0d0000000000000000;
	@%p8 bra 	$L__BB2_11;
	mul.f64 	%fd152, %fd4, %fd10;
	fma.rn.f64 	%fd153, %fd3, %fd9, %fd152;
	fma.rn.f64 	%fd292, %fd46, %fd153, %fd292;
	mul.f64 	%fd154, %fd10, %fd3;
	mul.f64 	%fd155, %fd4, %fd9;
	sub.f64 	%fd156, %fd154, %fd155;
	fma.rn.f64 	%fd289, %fd46, %fd156, %fd289;
	fma.rn.f64 	%fd286, %fd46, %fd153, %fd286;
	sub.f64 	%fd157, %fd155, %fd154;
	fma.rn.f64 	%fd287, %fd46, %fd157, %fd287;
$L__BB2_11:
	ld.param.f64 	%fd278, [_Z22spectrum_i_not_equal_jiiiiiddddddPKdPK7double2PS1__param_7];
	ld.param.f64 	%fd276, [_Z22spectrum_i_not_equal_jiiiiiddddddPKdPK7double2PS1__param_6];
	mul.f64 	%fd158, %fd276, %fd278;
	mov.f64 	%fd159, 0d0000000000000000;
	sub.f64 	%fd55, %fd159, %fd158;
	setp.eq.f64 	%p9, %fd55, 0d0000000000000000;
	@%p9 bra 	$L__BB2_13;
	mul.f64 	%fd160, %fd4, %fd12;
	fma.rn.f64 	%fd161, %fd3, %fd11, %fd160;
	fma.rn.f64 	%fd292, %fd55, %fd161, %fd292;
	mul.f64 	%fd162, %fd12, %fd3;
	mul.f64 	%fd163, %fd4, %fd11;
	sub.f64 	%fd164, %fd162, %fd163;
	fma.rn.f64 	%fd289, %fd55, %fd164, %fd289;
	mul.f64 	%fd165, %fd10, %fd6;
	fma.rn.f64 	%fd166, %fd9, %fd5, %fd165;
	fma.rn.f64 	%fd286, %fd55, %fd166, %fd286;
	mul.f64 	%fd167, %fd6, %fd9;
	mul.f64 	%fd168, %fd10, %fd5;
	sub.f64 	%fd169, %fd167, %fd168;
	fma.rn.f64 	%fd287, %fd55, %fd169, %fd287;
$L__BB2_13:
	@%p6 bra 	$L__BB2_15;
	mul.f64 	%fd170, %fd6, %fd8;
	fma.rn.f64 	%fd171, %fd5, %fd7, %fd170;
	fma.rn.f64 	%fd292, %fd29, %fd171, %fd292;
	mul.f64 	%fd172, %fd8, %fd5;
	mul.f64 	%fd173, %fd6, %fd7;
	sub.f64 	%fd174, %fd172, %fd173;
	fma.rn.f64 	%fd289, %fd29, %fd174, %fd289;
	mul.f64 	%fd175, %fd12, %fd2;
	fma.rn.f64 	%fd176, %fd11, %fd1, %fd175;
	fma.rn.f64 	%fd286, %fd29, %fd176, %fd286;
	mul.f64 	%fd177, %fd2, %fd11;
	mul.f64 	%fd178, %fd12, %fd1;
	sub.f64 	%fd179, %fd177, %fd178;
	fma.rn.f64 	%fd287, %fd29, %fd179, %fd287;
$L__BB2_15:
	setp.eq.f64 	%p11, %fd55, 0d0000000000000000;
	@%p11 bra 	$L__BB2_17;
	mul.f64 	%fd180, %fd6, %fd10;
	fma.rn.f64 	%fd181, %fd5, %fd9, %fd180;
	fma.rn.f64 	%fd292, %fd55, %fd181, %fd292;
	mul.f64 	%fd182, %fd10, %fd5;
	mul.f64 	%fd183, %fd6, %fd9;
	sub.f64 	%fd184, %fd182, %fd183;
	fma.rn.f64 	%fd289, %fd55, %fd184, %fd289;
	mul.f64 	%fd185, %fd12, %fd4;
	fma.rn.f64 	%fd186, %fd11, %fd3, %fd185;
	fma.rn.f64 	%fd286, %fd55, %fd186, %fd286;
	mul.f64 	%fd187, %fd4, %fd11;
	mul.f64 	%fd188, %fd12, %fd3;
	sub.f64 	%fd189, %fd187, %fd188;
	fma.rn.f64 	%fd287, %fd55, %fd189, %fd287;
$L__BB2_17:
	ld.param.f64 	%fd279, [_Z22spectrum_i_not_equal_jiiiiiddddddPKdPK7double2PS1__param_7];
	mul.f64 	%fd190, %fd279, %fd279;
	mov.f64 	%fd191, 0d3FF0000000000000;
	sub.f64 	%fd80, %fd191, %fd190;
	setp.eq.f64 	%p12, %fd80, 0d0000000000000000;
	@%p12 bra 	$L__BB2_19;
	mul.f64 	%fd192, %fd6, %fd12;
	fma.rn.f64 	%fd193, %fd5, %fd11, %fd192;
	fma.rn.f64 	%fd292, %fd80, %fd193, %fd292;
	mul.f64 	%fd194, %fd12, %fd5;
	mul.f64 	%fd195, %fd6, %fd11;
	sub.f64 	%fd196, %fd194, %fd195;
	fma.rn.f64 	%fd289, %fd80, %fd196, %fd289;
	fma.rn.f64 	%fd286, %fd80, %fd193, %fd286;
	sub.f64 	%fd197, %fd195, %fd194;
	fma.rn.f64 	%fd287, %fd80, %fd197, %fd287;
$L__BB2_19:
	ld.param.u64 	%rd23, [_Z22spectrum_i_not_equal_jiiiiiddddddPKdPK7double2PS1__param_11];
	ld.param.f64 	%fd282, [_Z22spectrum_i_not_equal_jiiiiiddddddPKdPK7double2PS1__param_10];
	ld.param.f64 	%fd281, [_Z22spectrum_i_not_equal_jiiiiiddddddPKdPK7double2PS1__param_9];
	ld.param.f64 	%fd280, [_Z22spectrum_i_not_equal_jiiiiiddddddPKdPK7double2PS1__param_8];
	mul.lo.s32 	%r29, %r1, 3;
	cvta.to.global.u64 	%rd9, %rd23;
	mul.wide.s32 	%rd10, %r29, 8;
	add.s64 	%rd11, %rd9, %rd10;
	ld.global.f64 	%fd198, [%rd11];
	ld.global.f64 	%fd199, [%rd11+8];
	ld.global.f64 	%fd200, [%rd11+16];
	mul.f64 	%fd201, %fd281, %fd199;
	fma.rn.f64 	%fd202, %fd280, %fd198, %fd201;
	fma.rn.f64 	%fd203, %fd282, %fd200, %fd202;
	mul.f64 	%fd89, %fd203, 0dC01921FB54442D18;
	abs.f64 	%fd90, %fd89;
	setp.neu.f64 	%p13, %fd90, 0d7FF0000000000000;
	@%p13 bra 	$L__BB2_21;
	mov.f64 	%fd209, 0d0000000000000000;
	mul.rn.f64 	%fd319, %fd89, %fd209;
	mov.b32 	%r45, 1;
	bra.uni 	$L__BB2_24;
$L__BB2_21:
	mul.f64 	%fd204, %fd89, 0d3FE45F306DC9C883;
	cvt.rni.s32.f64 	%r44, %fd204;
	cvt.rn.f64.s32 	%fd205, %r44;
	fma.rn.f64 	%fd206, %fd205, 0dBFF921FB54442D18, %fd89;
	fma.rn.f64 	%fd207, %fd205, 0dBC91A62633145C00, %fd206;
	fma.rn.f64 	%fd319, %fd205, 0dB97B839A252049C0, %fd207;
	setp.ltu.f64 	%p14, %fd90, 0d41E0000000000000;
	@%p14 bra 	$L__BB2_23;
	{ // callseq 2, 0
	.param .b64 param0;
	st.param.f64 	[param0], %fd89;
	.param .align 16 .b8 retval0[16];
	call.uni (retval0), 
	__internal_trig_reduction_slowpathd, 
	(
	param0
	);
	ld.param.f64 	%fd319, [retval0];
	ld.param.b32 	%r44, [retval0+8];
	} // callseq 2
$L__BB2_23:
	add.s32 	%r45, %r44, 1;
$L__BB2_24:
	setp.neu.f64 	%p15, %fd90, 0d7FF0000000000000;
	shl.b32 	%r32, %r45, 6;
	cvt.u64.u32 	%rd12, %r32;
	and.b64  	%rd13, %rd12, 64;
	mov.u64 	%rd14, __cudart_sin_cos_coeffs;
	add.s64 	%rd15, %rd14, %rd13;
	mul.rn.f64 	%fd210, %fd319, %fd319;
	and.b32  	%r33, %r45, 1;
	setp.eq.b32 	%p16, %r33, 1;
	selp.f64 	%fd211, 0dBDA8FF8320FD8164, 0d3DE5DB65F9785EBA, %p16;
	ld.global.nc.v2.f64 	{%fd212, %fd213}, [%rd15];
	fma.rn.f64 	%fd214, %fd211, %fd210, %fd212;
	fma.rn.f64 	%fd215, %fd214, %fd210, %fd213;
	ld.global.nc.v2.f64 	{%fd216, %fd217}, [%rd15+16];
	fma.rn.f64 	%fd218, %fd215, %fd210, %fd216;
	fma.rn.f64 	%fd219, %fd218, %fd210, %fd217;
	ld.global.nc.v2.f64 	{%fd220, %fd221}, [%rd15+32];
	fma.rn.f64 	%fd222, %fd219, %fd210, %fd220;
	fma.rn.f64 	%fd223, %fd222, %fd210, %fd221;
	fma.rn.f64 	%fd224, %fd223, %fd319, %fd319;
	fma.rn.f64 	%fd225, %fd223, %fd210, 0d3FF0000000000000;
	selp.f64 	%fd226, %fd225, %fd224, %p16;
	and.b32  	%r34, %r45, 2;
	setp.eq.s32 	%p17, %r34, 0;
	mov.f64 	%fd227, 0d0000000000000000;
	sub.f64 	%fd228, %fd227, %fd226;
	selp.f64 	%fd96, %fd226, %fd228, %p17;
	@%p15 bra 	$L__BB2_26;
	mov.f64 	%fd234, 0d0000000000000000;
	mul.rn.f64 	%fd320, %fd89, %fd234;
	mov.b32 	%r46, 0;
	bra.uni 	$L__BB2_28;
$L__BB2_26:
	mul.f64 	%fd229, %fd89, 0d3FE45F306DC9C883;
	cvt.rni.s32.f64 	%r46, %fd229;
	cvt.rn.f64.s32 	%fd230, %r46;
	fma.rn.f64 	%fd231, %fd230, 0dBFF921FB54442D18, %fd89;
	fma.rn.f64 	%fd232, %fd230, 0dBC91A62633145C00, %fd231;
	fma.rn.f64 	%fd320, %fd230, 0dB97B839A252049C0, %fd232;
	setp.ltu.f64 	%p18, %fd90, 0d41E0000000000000;
	@%p18 bra 	$L__BB2_28;
	{ // callseq 3, 0
	.param .b64 param0;
	st.param.f64 	[param0], %fd89;
	.param .align 16 .b8 retval0[16];
	call.uni (retval0), 
	__internal_trig_reduction_slowpathd, 
	(
	param0
	);
	ld.param.f64 	%fd320, [retval0];
	ld.param.b32 	%r46, [retval0+8];
	} // callseq 3
$L__BB2_28:
	ld.param.u64 	%rd25, [_Z22spectrum_i_not_equal_jiiiiiddddddPKdPK7double2PS1__param_13];
	shl.b32 	%r37, %r46, 6;
	cvt.u64.u32 	%rd16, %r37;
	and.b64  	%rd17, %rd16, 64;
	add.s64 	%rd19, %rd14, %rd17;
	mul.rn.f64 	%fd235, %fd320, %fd320;
	and.b32  	%r38, %r46, 1;
	setp.eq.b32 	%p19, %r38, 1;
	selp.f64 	%fd236, 0dBDA8FF8320FD8164, 0d3DE5DB65F9785EBA, %p19;
	ld.global.nc.v2.f64 	{%fd237, %fd238}, [%rd19];
	fma.rn.f64 	%fd239, %fd236, %fd235, %fd237;
	fma.rn.f64 	%fd240, %fd239, %fd235, %fd238;
	ld.global.nc.v2.f64 	{%fd241, %fd242}, [%rd19+16];
	fma.rn.f64 	%fd243, %fd240, %fd235, %fd241;
	fma.rn.f64 	%fd244, %fd243, %fd235, %fd242;
	ld.global.nc.v2.f64 	{%fd245, %fd246}, [%rd19+32];
	fma.rn.f64 	%fd247, %fd244, %fd235, %fd245;
	fma.rn.f64 	%fd248, %fd247, %fd235, %fd246;
	fma.rn.f64 	%fd249, %fd248, %fd320, %fd320;
	fma.rn.f64 	%fd250, %fd248, %fd235, 0d3FF0000000000000;
	selp.f64 	%fd251, %fd250, %fd249, %p19;
	and.b32  	%r39, %r46, 2;
	setp.eq.s32 	%p20, %r39, 0;
	mov.f64 	%fd252, 0d0000000000000000;
	sub.f64 	%fd253, %fd252, %fd251;
	selp.f64 	%fd254, %fd251, %fd253, %p20;
	mul.f64 	%fd255, %fd292, %fd96;
	mul.f64 	%fd256, %fd289, %fd254;
	sub.f64 	%fd257, %fd255, %fd256;
	mul.f64 	%fd258, %fd287, %fd254;
	fma.rn.f64 	%fd259, %fd286, %fd96, %fd258;
	add.f64 	%fd260, %fd257, %fd259;
	mad.lo.s32 	%r40, %r16, %r1, %r23;
	cvta.to.global.u64 	%rd20, %rd25;
	mul.wide.s32 	%rd21, %r40, 16;
	add.s64 	%rd22, %rd20, %rd21;
	ld.global.v2.f64 	{%fd261, %fd262}, [%rd22];
	add.f64 	%fd263, %fd261, %fd260;
	mul.f64 	%fd264, %fd292, %fd254;
	fma.rn.f64 	%fd265, %fd289, %fd96, %fd264;
	mul.f64 	%fd266, %fd287, %fd96;
	mul.f64 	%fd267, %fd286, %fd254;
	sub.f64 	%fd268, %fd266, %fd267;
	add.f64 	%fd269, %fd265, %fd268;
	add.f64 	%fd270, %fd262, %fd269;
	st.global.v2.f64 	[%rd22], {%fd263, %fd270};
$L__BB2_29:
	ret;

}
	// .globl	_Z16spin_convolutioniidddPK7double2PS_
.visible .entry _Z16spin_convolutioniidddPK7double2PS_(
	.param .u32 _Z16spin_convolutioniidddPK7double2PS__param_0,
	.param .u32 _Z16spin_convolutioniidddPK7double2PS__param_1,
	.param .f64 _Z16spin_convolutioniidddPK7double2PS__param_2,
	.param .f64 _Z16spin_convolutioniidddPK7double2PS__param_3,
	.param .f64 _Z16spin_convolutioniidddPK7double2PS__param_4,
	.param .u64 .ptr .align 1 _Z16spin_convolutioniidddPK7double2PS__param_5,
	.param .u64 .ptr .align 1 _Z16spin_convolutioniidddPK7double2PS__param_6
)
{
	.reg .pred 	%p<22>;
	.reg .b32 	%r<46>;
	.reg .b64 	%rd<26>;
	.reg .b64 	%fd<154>;

	ld.param.u32 	%r19, [_Z16spin_convolutioniidddPK7double2PS__param_0];
	ld.param.u32 	%r20, [_Z16spin_convolutioniidddPK7double2PS__param_1];
	ld.param.u64 	%rd6, [_Z16spin_convolutioniidddPK7double2PS__param_6];
	cvta.to.global.u64 	%rd1, %rd6;
	mov.u32 	%r21, %ctaid.x;
	mov.u32 	%r22, %ntid.x;
	mov.u32 	%r23, %tid.x;
	mad.lo.s32 	%r1, %r21, %r22, %r23;
	setp.ge.s32 	%p1, %r1, %r19;
	@%p1 bra 	$L__BB3_36;
	shr.u32 	%r24, %r20, 31;
	add.s32 	%r25, %r20, %r24;
	shr.s32 	%r2, %r25, 1;
	setp.lt.s32 	%p2, %r20, -1;
	@%p2 bra 	$L__BB3_36;
	add.s32 	%r3, %r2, 1;
	setp.lt.s32 	%p3, %r19, 1;
	mad.lo.s32 	%r4, %r1, %r2, %r1;
	@%p3 bra 	$L__BB3_25;
	ld.param.f64 	%fd132, [_Z16spin_convolutioniidddPK7double2PS__param_4];
	ld.param.f64 	%fd129, [_Z16spin_convolutioniidddPK7double2PS__param_3];
	ld.param.f64 	%fd126, [_Z16spin_convolutioniidddPK7double2PS__param_2];
	mul.f64 	%fd62, %fd126, %fd129;
	mov.f64 	%fd63, 0d0000000000000000;
	sub.f64 	%fd1, %fd63, %fd62;
	mul.f64 	%fd64, %fd126, %fd132;
	sub.f64 	%fd2, %fd63, %fd64;
	mul.f64 	%fd65, %fd129, %fd132;
	sub.f64 	%fd3, %fd63, %fd65;
	mov.b32 	%r40, 0;
$L__BB3_4:
	ld.param.u64 	%rd23, [_Z16spin_convolutioniidddPK7double2PS__param_5];
	neg.s32 	%r41, %r19;
	mul.lo.s32 	%r35, %r40, %r19;
	add.s32 	%r36, %r35, %r1;
	mul.lo.s32 	%r37, %r36, 3;
	cvta.to.global.u64 	%rd15, %rd23;
	mul.wide.s32 	%rd16, %r37, 16;
	add.s64 	%rd17, %rd15, %rd16;
	ld.global.v2.f64 	{%fd4, %fd5}, [%rd17];
	ld.global.v2.f64 	{%fd6, %fd7}, [%rd17+16];
	ld.global.v2.f64 	{%fd8, %fd9}, [%rd17+32];
	mul.lo.s32 	%r38, %r35, 3;
	mul.wide.u32 	%rd18, %r38, 16;
	add.s64 	%rd19, %rd15, %rd18;
	add.s64 	%rd25, %rd19, 16;
	mov.f64 	%fd137, 0d0000000000000000;
	mov.f64 	%fd136, %fd137;
$L__BB3_5:
	ld.param.f64 	%fd127, [_Z16spin_convolutioniidddPK7double2PS__param_2];
	mul.f64 	%fd67, %fd127, %fd127;
	mov.f64 	%fd68, 0d3FF0000000000000;
	sub.f64 	%fd69, %fd68, %fd67;
	setp.eq.f64 	%p11, %fd69, 0d0000000000000000;
	ld.global.v2.f64 	{%fd12, %fd13}, [%rd25+-16];
	ld.global.v2.f64 	{%fd14, %fd15}, [%rd25];
	ld.global.v2.f64 	{%fd16, %fd17}, [%rd25+16];
	@%p11 bra 	$L__BB3_7;
	ld.param.f64 	%fd128, [_Z16spin_convolutioniidddPK7double2PS__param_2];
	mul.f64 	%fd70, %fd5, %fd13;
	fma.rn.f64 	%fd71, %fd4, %fd12, %fd70;
	mul.f64 	%fd72, %fd128, %fd128;
	mov.f64 	%fd73, 0d3FF0000000000000;
	sub.f64 	%fd74, %fd73, %fd72;
	fma.rn.f64 	%fd137, %fd74, %fd71, %fd137;
	mul.f64 	%fd75, %fd13, %fd4;
	mul.f64 	%fd76, %fd5, %fd12;
	sub.f64 	%fd77, %fd75, %fd76;
	fma.rn.f64 	%fd136, %fd74, %fd77, %fd136;
$L__BB3_7:
	setp.eq.f64 	%p12, %fd1, 0d0000000000000000;
	@%p12 bra 	$L__BB3_9;
	mul.f64 	%fd78, %fd5, %fd15;
	fma.rn.f64 	%fd79, %fd4, %fd14, %fd78;
	fma.rn.f64 	%fd137, %fd1, %fd79, %fd137;
	mul.f64 	%fd80, %fd15, %fd4;
	mul.f64 	%fd81, %fd5, %fd14;
	sub.f64 	%fd82, %fd80, %fd81;
	fma.rn.f64 	%fd136, %fd1, %fd82, %fd136;
$L__BB3_9:
	setp.eq.f64 	%p13, %fd2, 0d0000000000000000;
	@%p13 bra 	$L__BB3_11;
	mul.f64 	%fd83, %fd5, %fd17;
	fma.rn.f64 	%fd84, %fd4, %fd16, %fd83;
	fma.rn.f64 	%fd137, %fd2, %fd84, %fd137;
	mul.f64 	%fd85, %fd17, %fd4;
	mul.f64 	%fd86, %fd5, %fd16;
	sub.f64 	%fd87, %fd85, %fd86;
	fma.rn.f64 	%fd136, %fd2, %fd87, %fd136;
$L__BB3_11:
	@%p12 bra 	$L__BB3_13;
	mul.f64 	%fd88, %fd7, %fd13;
	fma.rn.f64 	%fd89, %fd6, %fd12, %fd88;
	fma.rn.f64 	%fd137, %fd1, %fd89, %fd137;
	mul.f64 	%fd90, %fd13, %fd6;
	mul.f64 	%fd91, %fd7, %fd12;
	sub.f64 	%fd92, %fd90, %fd91;
	fma.rn.f64 	%fd136, %fd1, %fd92, %fd136;
$L__BB3_13:
	ld.param.f64 	%fd130, [_Z16spin_convolutioniidddPK7double2PS__param_3];
	mul.f64 	%fd93, %fd130, %fd130;
	mov.f64 	%fd94, 0d3FF0000000000000;
	sub.f64 	%fd95, %fd94, %fd93;
	setp.eq.f64 	%p15, %fd95, 0d0000000000000000;
	@%p15 bra 	$L__BB3_15;
	ld.param.f64 	%fd131, [_Z16spin_convolutioniidddPK7double2PS__param_3];
	mul.f64 	%fd96, %fd7, %fd15;
	fma.rn.f64 	%fd97, %fd6, %fd14, %fd96;
	mul.f64 	%fd98, %fd131, %fd131;
	mov.f64 	%fd99, 0d3FF0000000000000;
	sub.f64 	%fd100, %fd99, %fd98;
	fma.rn.f64 	%fd137, %fd100, %fd97, %fd137;
	mul.f64 	%fd101, %fd15, %fd6;
	mul.f64 	%fd102, %fd7, %fd14;
	sub.f64 	%fd103, %fd101, %fd102;
	fma.rn.f64 	%fd136, %fd100, %fd103, %fd136;
$L__BB3_15:
	setp.eq.f64 	%p16, %fd3, 0d0000000000000000;
	@%p16 bra 	$L__BB3_17;
	mul.f64 	%fd104, %fd7, %fd17;
	fma.rn.f64 	%fd105, %fd6, %fd16, %fd104;
	fma.rn.f64 	%fd137, %fd3, %fd105, %fd137;
	mul.f64 	%fd106, %fd17, %fd6;
	mul.f64 	%fd107, %fd7, %fd16;
	sub.f64 	%fd108, %fd106, %fd107;
	fma.rn.f64 	%fd136, %fd3, %fd108, %fd136;
$L__BB3_17:
	@%p13 bra 	$L__BB3_19;
	mul.f64 	%fd109, %fd9, %fd13;
	fma.rn.f64 	%fd110, %fd8, %fd12, %fd109;
	fma.rn.f64 	%fd137, %fd2, %fd110, %fd137;
	mul.f64 	%fd111, %fd13, %fd8;
	mul.f64 	%fd112, %fd9, %fd12;
	sub.f64 	%fd113, %fd111, %fd112;
	fma.rn.f64 	%fd136, %fd2, %fd113, %fd136;
$L__BB3_19:
	@%p16 bra 	$L__BB3_21;
	mul.f64 	%fd114, %fd9, %fd15;
	fma.rn.f64 	%fd115, %fd8, %fd14, %fd114;
	fma.rn.f64 	%fd137, %fd3, %fd115, %fd137;
	mul.f64 	%fd116, %fd15, %fd8;
	mul.f64 	%fd117, %fd9, %fd14;
	sub.f64 	%fd118, %fd116, %fd117;
	fma.rn.f64 	%fd136, %fd3, %fd118, %fd136;
$L__BB3_21:
	ld.param.f64 	%fd133, [_Z16spin_convolutioniidddPK7double2PS__param_4];
	mul.f64 	%fd119, %fd133, %fd133;
	mov.f64 	%fd120, 0d3FF0000000000000;
	sub.f64 	%fd50, %fd120, %fd119;
	setp.eq.f64 	%p19, %fd50, 0d0000000000000000;
	@%p19 bra 	$L__BB3_23;
	mul.f64 	%fd121, %fd9, %fd17;
	fma.rn.f64 	%fd122, %fd8, %fd16, %fd121;
	fma.rn.f64 	%fd137, %fd50, %fd122, %fd137;
	mul.f64 	%fd123, %fd17, %fd8;
	mul.f64 	%fd124, %fd9, %fd16;
	sub.f64 	%fd125, %fd123, %fd124;
	fma.rn.f64 	%fd136, %fd50, %fd125, %fd136;
$L__BB3_23:
	add.s32 	%r41, %r41, 1;
	setp.ne.s32 	%p20, %r41, 0;
	add.s64 	%rd25, %rd25, 48;
	@%p20 bra 	$L__BB3_5;
	ld.param.u64 	%rd24, [_Z16spin_convolutioniidddPK7double2PS__param_6];
	add.s32 	%r39, %r40, %r4;
	cvta.to.global.u64 	%rd20, %rd24;
	mul.wide.s32 	%rd21, %r39, 16;
	add.s64 	%rd22, %rd20, %rd21;
	st.global.v2.f64 	[%rd22], {%fd137, %fd136};
	add.s32 	%r9, %r40, 1;
	setp.eq.s32 	%p21, %r40, %r2;
	mov.u32 	%r40, %r9;
	@%p21 bra 	$L__BB3_36;
	bra.uni 	$L__BB3_4;
$L__BB3_25:
	and.b32  	%r10, %r3, 7;
	setp.lt.u32 	%p4, %r2, 7;
	mov.b32 	%r44, 0;
	@%p4 bra 	$L__BB3_28;
	and.b32  	%r44, %r3, -8;
	mov.b32 	%r42, 0;
$L__BB3_27:
	.pragma "nounroll";
	add.s32 	%r28, %r42, %r4;
	mul.wide.s32 	%rd7, %r28, 16;
	add.s64 	%rd8, %rd1, %rd7;
	mov.f64 	%fd58, 0d0000000000000000;
	st.global.v2.f64 	[%rd8], {%fd58, %fd58};
	st.global.v2.f64 	[%rd8+16], {%fd58, %fd58};
	st.global.v2.f64 	[%rd8+32], {%fd58, %fd58};
	st.global.v2.f64 	[%rd8+48], {%fd58, %fd58};
	st.global.v2.f64 	[%rd8+64], {%fd58, %fd58};
	st.global.v2.f64 	[%rd8+80], {%fd58, %fd58};
	st.global.v2.f64 	[%rd8+96], {%fd58, %fd58};
	st.global.v2.f64 	[%rd8+112], {%fd58, %fd58};
	add.s32 	%r42, %r42, 8;
	setp.ne.s32 	%p5, %r42, %r44;
	@%p5 bra 	$L__BB3_27;
$L__BB3_28:
	setp.eq.s32 	%p6, %r10, 0;
	@%p6 bra 	$L__BB3_36;
	setp.lt.u32 	%p7, %r10, 4;
	@%p7 bra 	$L__BB3_31;
	add.s32 	%r29, %r44, %r4;
	mul.wide.s32 	%rd9, %r29, 16;
	add.s64 	%rd10, %rd1, %rd9;
	mov.f64 	%fd59, 0d0000000000000000;
	st.global.v2.f64 	[%rd10], {%fd59, %fd59};
	st.global.v2.f64 	[%rd10+16], {%fd59, %fd59};
	st.global.v2.f64 	[%rd10+32], {%fd59, %fd59};
	st.global.v2.f64 	[%rd10+48], {%fd59, %fd59};
	add.s32 	%r44, %r44, 4;
$L__BB3_31:
	and.b32  	%r30, %r3, 3;
	setp.eq.s32 	%p8, %r30, 0;
	@%p8 bra 	$L__BB3_36;
	setp.eq.s32 	%p9, %r30, 1;
	@%p9 bra 	$L__BB3_34;
	add.s32 	%r31, %r44, %r4;
	mul.wide.s32 	%rd11, %r31, 16;
	add.s64 	%rd12, %rd1, %rd11;
	mov.f64 	%fd60, 0d0000000000000000;
	st.global.v2.f64 	[%rd12], {%fd60, %fd60};
	st.global.v2.f64 	[%rd12+16], {%fd60, %fd60};
	add.s32 	%r44, %r44, 2;
$L__BB3_34:
	and.b32  	%r32, %r2, 1;
	setp.eq.b32 	%p10, %r32, 1;
	@%p10 bra 	$L__BB3_36;
	add.s32 	%r33, %r44, %r4;
	mul.wide.s32 	%rd13, %r33, 16;
	add.s64 	%rd14, %rd1, %rd13;
	mov.f64 	%fd61, 0d0000000000000000;
	st.global.v2.f64 	[%rd14], {%fd61, %fd61};
$L__BB3_36:
	ret;

}
.func  (.param .align 16 .b8 func_retval0[16]) __internal_trig_reduction_slowpathd(
	.param .b64 __internal_trig_reduction_slowpathd_param_0
)
{
	.local .align 8 .b8 	__local_depot4[40];
	.reg .b64 	%SP;
	.reg .b64 	%SPL;
	.reg .pred 	%p<10>;
	.reg .b32 	%r<47>;
	.reg .b64 	%rd<74>;
	.reg .b64 	%fd<5>;

	mov.u64 	%SPL, __local_depot4;
	ld.param.f64 	%fd4, [__internal_trig_reduction_slowpathd_param_0];
	add.u64 	%rd1, %SPL, 0;
	{
	.reg .b32 %temp; 
	mov.b64 	{%temp, %r1}, %fd4;
	}
	shr.u32 	%r2, %r1, 20;
	and.b32  	%r3, %r2, 2047;
	setp.eq.s32 	%p1, %r3, 2047;
	mov.b32 	%r46, 0;
	@%p1 bra 	$L__BB4_9;
	add.s32 	%r20, %r3, -1024;
	mov.b64 	%rd20, %fd4;
	shl.b64 	%rd2, %rd20, 11;
	shr.u32 	%r4, %r20, 6;
	sub.s32 	%r45, 15, %r4;
	sub.s32 	%r21, 19, %r4;
	setp.lt.u32 	%p2, %r20, 128;
	selp.b32 	%r6, 18, %r21, %p2;
	setp.ge.s32 	%p3, %r45, %r6;
	mov.b64 	%rd70, 0;
	@%p3 bra 	$L__BB4_4;
	add.s32 	%r23, %r6, %r4;
	neg.s32 	%r43, %r23;
	or.b64  	%rd3, %rd2, -9223372036854775808;
	mov.b64 	%rd70, 0;
	mov.b32 	%r42, 0;
	mov.u64 	%rd25, __cudart_i2opi_d;
	mov.u32 	%r44, %r45;
$L__BB4_3:
	.pragma "nounroll";
	mul.wide.s32 	%rd22, %r42, 8;
	add.s64 	%rd23, %rd1, %rd22;
	mul.wide.s32 	%rd24, %r44, 8;
	add.s64 	%rd26, %rd25, %rd24;
	ld.global.nc.u64 	%rd27, [%rd26];
	{
	.reg .u32 %r0, %r1, %r2, %r3, %alo, %ahi, %blo, %bhi, %clo, %chi;
	mov.b64 	{%alo,%ahi}, %rd27;
	mov.b64 	{%blo,%bhi}, %rd3;
	mov.b64 	{%clo,%chi}, %rd70;
	mad.lo.cc.u32 	%r0, %alo, %blo, %clo;
	madc.hi.cc.u32 	%r1, %alo, %blo, %chi;
	madc.hi.u32 	%r2, %alo, %bhi, 0;
	mad.lo.cc.u32 	%r1, %alo, %bhi, %r1;
	madc.hi.cc.u32 	%r2, %ahi, %blo, %r2;
	madc.hi.u32 	%r3, %ahi, %bhi, 0;
	mad.lo.cc.u32 	%r1, %ahi, %blo, %r1;
	madc.lo.cc.u32 	%r2, %ahi, %bhi, %r2;
	addc.u32 	%r3, %r3, 0;
	mov.b64 	%rd28, {%r0,%r1};
	mov.b64 	%rd70, {%r2,%r3};
	}
	st.local.u64 	[%rd23], %rd28;
	add.s32 	%r44, %r44, 1;
	add.s32 	%r43, %r43, 1;
	add.s32 	%r42, %r42, 1;
	setp.ne.s32 	%p4, %r43, -15;
	mov.u32 	%r45, %r6;
	@%p4 bra 	$L__BB4_3;
$L__BB4_4:
	cvt.s64.s32 	%rd29, %r45;
	cvt.u64.u32 	%rd30, %r4;
	add.s64 	%rd31, %rd30, %rd29;
	shl.b64 	%rd32, %rd31, 3;
	add.s64 	%rd33, %rd1, %rd32;
	st.local.u64 	[%rd33+-120], %rd70;
	and.b32  	%r15, %r2, 63;
	ld.local.u64 	%rd72, [%rd1+16];
	ld.local.u64 	%rd71, [%rd1+24];
	setp.eq.s32 	%p5, %r15, 0;
	@%p5 bra 	$L__BB4_6;
	shl.b64 	%rd34, %rd71, %r15;
	shr.u64 	%rd35, %rd72, 1;
	xor.b32  	%r24, %r15, 63;
	shr.u64 	%rd36, %rd35, %r24;
	or.b64  	%rd71, %rd34, %rd36;
	ld.local.u64 	%rd37, [%rd1+8];
	shl.b64 	%rd38, %rd72, %r15;
	shr.u64 	%rd39, %rd37, 1;
	shr.u64 	%rd40, %rd39, %r24;
	or.b64  	%rd72, %rd38, %rd40;
$L__BB4_6:
	and.b32  	%r25, %r1, -2147483648;
	shr.u64 	%rd41, %rd71, 62;
	cvt.u32.u64 	%r26, %rd41;
	mov.b64 	{%r27, %r28}, %rd71;
	mov.b64 	{%r29, %r30}, %rd72;
	shf.l.wrap.b32 	%r31, %r30, %r27, 2;
	shf.l.wrap.b32 	%r32, %r27, %r28, 2;
	mov.b64 	%rd42, {%r31, %r32};
	shl.b64 	%rd43, %rd72, 2;
	shr.u64 	%rd44, %rd42, 63;
	cvt.u32.u64 	%r33, %rd44;
	add.s32 	%r34, %r33, %r26;
	setp.eq.s32 	%p6, %r25, 0;
	neg.s32 	%r35, %r34;
	selp.b32 	%r46, %r34, %r35, %p6;
	setp.gt.s64 	%p7, %rd42, -1;
	mov.b64 	%rd45, 0;
	{
	.reg .u32 %r0, %r1, %r2, %r3, %a0, %a1, %a2, %a3, %b0, %b1, %b2, %b3;
	mov.b64 	{%a0,%a1}, %rd45;
	mov.b64 	{%a2,%a3}, %rd45;
	mov.b64 	{%b0,%b1}, %rd43;
	mov.b64 	{%b2,%b3}, %rd42;
	sub.cc.u32 	%r0, %a0, %b0;
	subc.cc.u32 	%r1, %a1, %b1;
	subc.cc.u32 	%r2, %a2, %b2;
	subc.u32 	%r3, %a3, %b3;
	mov.b64 	%rd46, {%r0,%r1};
	mov.b64 	%rd47, {%r2,%r3};
	}
	xor.b32  	%r36, %r25, -2147483648;
	selp.b64 	%rd73, %rd42, %rd47, %p7;
	selp.b64 	%rd14, %rd43, %rd46, %p7;
	selp.b32 	%r17, %r25, %r36, %p7;
	clz.b64 	%r37, %rd73;
	cvt.u64.u32 	%rd15, %r37;
	setp.eq.s32 	%p8, %r37, 0;
	@%p8 bra 	$L__BB4_8;
	cvt.u32.u64 	%r38, %rd15;
	and.b32  	%r39, %r38, 63;
	shl.b64 	%rd48, %rd73, %r39;
	shr.u64 	%rd49, %rd14, 1;
	not.b32 	%r40, %r38;
	and.b32  	%r41, %r40, 63;
	shr.u64 	%rd50, %rd49, %r41;
	or.b64  	%rd73, %rd48, %rd50;
$L__BB4_8:
	mov.b64 	%rd51, -3958705157555305931;
	{
	.reg .u32 %r0, %r1, %r2, %r3, %alo, %ahi, %blo, %bhi;
	mov.b64 	{%alo,%ahi}, %rd73;
	mov.b64 	{%blo,%bhi}, %rd51;
	mul.lo.u32 	%r0, %alo, %blo;
	mul.hi.u32 	%r1, %alo, %blo;
	mad.lo.cc.u32 	%r1, %alo, %bhi, %r1;
	madc.hi.u32 	%r2, %alo, %bhi, 0;
	mad.lo.cc.u32 	%r1, %ahi, %blo, %r1;
	madc.hi.cc.u32 	%r2, %ahi, %blo, %r2;
	madc.hi.u32 	%r3, %ahi, %bhi, 0;
	mad.lo.cc.u32 	%r2, %ahi, %bhi, %r2;
	addc.u32 	%r3, %r3, 0;
	mov.b64 	%rd52, {%r0,%r1};
	mov.b64 	%rd53, {%r2,%r3};
	}
	setp.gt.s64 	%p9, %rd53, 0;
	{
	.reg .u32 %r0, %r1, %r2, %r3, %a0, %a1, %a2, %a3, %b0, %b1, %b2, %b3;
	mov.b64 	{%a0,%a1}, %rd52;
	mov.b64 	{%a2,%a3}, %rd53;
	mov.b64 	{%b0,%b1}, %rd52;
	mov.b64 	{%b2,%b3}, %rd53;
	add.cc.u32 	%r0, %a0, %b0;
	addc.cc.u32 	%r1, %a1, %b1;
	addc.cc.u32 	%r2, %a2, %b2;
	addc.u32 	%r3, %a3, %b3;
	mov.b64 	%rd54, {%r0,%r1};
	mov.b64 	%rd55, {%r2,%r3};
	}
	selp.b64 	%rd56, %rd55, %rd53, %p9;
	selp.s64 	%rd57, -1, 0, %p9;
	sub.s64 	%rd58, %rd57, %rd15;
	cvt.u64.u32 	%rd59, %r17;
	shl.b64 	%rd60, %rd59, 32;
	add.s64 	%rd61, %rd56, 1;
	shr.u64 	%rd62, %rd61, 10;
	add.s64 	%rd63, %rd62, 1;
	shr.u64 	%rd64, %rd63, 1;
	shl.b64 	%rd65, %rd58, 52;
	add.s64 	%rd66, %rd65, %rd64;
	add.s64 	%rd67, %rd66, 4602678819172646912;
	or.b64  	%rd68, %rd67, %rd60;
	mov.b64 	%fd4, %rd68;
$L__BB4_9:
	st.param.f64 	[func_retval0], %fd4;
	st.param.b32 	[func_retval0+8], %r46;
	ret;

}


// ===== COMPILED SASS (sm_100) =====

	.target	sm_100

	.elftype	@"ET_EXEC"


//--------------------- .note.nv.tkinfo           --------------------------
	.section	.note.nv.tkinfo,"",@"SHT_NOTE"
	.sectionflags	@"SHF_NOTE_NV_TKINFO"
	.tkinfo
        /*0018*/ 	.word	0x00000002
        /*0030*/ 	.string	""
        /*0030*/ 	.string	"ptxas"
        /*0030*/ 	.string	"Cuda compilation tools, release 13.0, V13.0.88"
        /*0030*/ 	.string	"Build cuda_13.0.r13.0/compiler.36424714_0"
        /*0030*/ 	.string	"-arch sm_100 -m 64 "



//--------------------- .note.nv.cuinfo           --------------------------
	.section	.note.nv.cuinfo,"",@"SHT_NOTE"
	.sectionflags	@"SHF_NOTE_NV_CUINFO"
        /*0018*/ 	.short	0x0002
        /*001a*/ 	.short	0x0064
        /*001c*/ 	.short	0x0082
	.zero		2


//--------------------- .nv.info                  --------------------------
	.section	.nv.info,"",@"SHT_CUDA_INFO"
	.align	4


	//----- nvinfo : EIATTR_REGCOUNT
	.align		4
        /*0000*/ 	.byte	0x04, 0x2f
        /*0002*/ 	.short	(.L_3 - .L_2)
	.align		4
.L_2:
        /*0004*/ 	.word	index@(_Z8spectrumiiiiiddddddPKdPK7double2PS1_)
        /*0008*/ 	.word	0x00000028


	//----- nvinfo : EIATTR_FRAME_SIZE
	.align		4
.L_3:
        /*000c*/ 	.byte	0x04, 0x11
        /*000e*/ 	.short	(.L_5 - .L_4)
	.align		4
.L_4:
        /*0010*/ 	.word	index@($_Z8spectrumiiiiiddddddPKdPK7double2PS1_$__internal_trig_reduction_slowpathd)
        /*0014*/ 	.word	0x00000028


	//----- nvinfo : EIATTR_FRAME_SIZE
	.align		4
.L_5:
        /*0018*/ 	.byte	0x04, 0x11
        /*001a*/ 	.short	(.L_7 - .L_6)
	.align		4
.L_6:
        /*001c*/ 	.word	index@(_Z8spectrumiiiiiddddddPKdPK7double2PS1_)
        /*0020*/ 	.word	0x00000028


	//----- nvinfo : EIATTR_REGCOUNT
	.align		4
.L_7:
        /*0024*/ 	.byte	0x04, 0x2f
        /*0026*/ 	.short	(.L_9 - .L_8)
	.align		4
.L_8:
        /*0028*/ 	.word	index@(_Z18spectrum_i_equal_jiiiiidddPK7double2PS_)
        /*002c*/ 	.word	0x00000020


	//----- nvinfo : EIATTR_FRAME_SIZE
	.align		4
.L_9:
        /*0030*/ 	.byte	0x04, 0x11
        /*0032*/ 	.short	(.L_11 - .L_10)
	.align		4
.L_10:
        /*0034*/ 	.word	index@(_Z18spectrum_i_equal_jiiiiidddPK7double2PS_)
        /*0038*/ 	.word	0x00000000


	//----- nvinfo : EIATTR_REGCOUNT
	.align		4
.L_11:
        /*003c*/ 	.byte	0x04, 0x2f
        /*003e*/ 	.short	(.L_13 - .L_12)
	.align		4
.L_12:
        /*0040*/ 	.word	index@(_Z22spectrum_i_not_equal_jiiiiiddddddPKdPK7double2PS1_)
        /*0044*/ 	.word	0x00000036


	//----- nvinfo : EIATTR_FRAME_SIZE
	.align		4
.L_13:
        /*0048*/ 	.byte	0x04, 0x11
        /*004a*/ 	.short	(.L_15 - .L_14)
	.align		4
.L_14:
        /*004c*/ 	.word	index@($_Z22spectrum_i_not_equal_jiiiiiddddddPKdPK7double2PS1_$__internal_trig_reduction_slowpathd)
        /*0050*/ 	.word	0x00000028


	//----- nvinfo : EIATTR_FRAME_SIZE
	.align		4
.L_15:
        /*0054*/ 	.byte	0x04, 0x11
        /*0056*/ 	.short	(.L_17 - .L_16)
	.align		4
.L_16:
        /*0058*/ 	.word	index@(_Z22spectrum_i_not_equal_jiiiiiddddddPKdPK7double2PS1_)
        /*005c*/ 	.word	0x00000028


	//----- nvinfo : EIATTR_REGCOUNT
	.align		4
.L_17:
        /*0060*/ 	.byte	0x04, 0x2f
        /*0062*/ 	.short	(.L_19 - .L_18)
	.align		4
.L_18:
        /*0064*/ 	.word	index@(_Z16spin_convolutioniidddPK7double2PS_)
        /*0068*/ 	.word	0x00000035


	//----- nvinfo : EIATTR_FRAME_SIZE
	.align		4
.L_19:
        /*006c*/ 	.byte	0x04, 0x11
        /*006e*/ 	.short	(.L_21 - .L_20)
	.align		4
.L_20:
        /*0070*/ 	.word	index@(_Z16spin_convolutioniidddPK7double2PS_)
        /*0074*/ 	.word	0x00000000


	//----- nvinfo : EIATTR_MIN_STACK_SIZE
	.align		4
.L_21:
        /*0078*/ 	.byte	0x04, 0x12
        /*007a*/ 	.short	(.L_23 - .L_22)
	.align		4
.L_22:
        /*007c*/ 	.word	index@(_Z16spin_convolutioniidddPK7double2PS_)
        /*0080*/ 	.word	0x00000000


	//----- nvinfo : EIATTR_MIN_STACK_SIZE
	.align		4
.L_23:
        /*0084*/ 	.byte	0x04, 0x12
        /*0086*/ 	.short	(.L_25 - .L_24)
	.align		4
.L_24:
        /*0088*/ 	.word	index@(_Z22spectrum_i_not_equal_jiiiiiddddddPKdPK7double2PS1_)
        /*008c*/ 	.word	0x00000028


	//----- nvinfo : EIATTR_MIN_STACK_SIZE
	.align		4
.L_25:
        /*0090*/ 	.byte	0x04, 0x12
        /*0092*/ 	.short	(.L_27 - .L_26)
	.align		4
.L_26:
        /*0094*/ 	.word	index@(_Z18spectrum_i_equal_jiiiiidddPK7double2PS_)
        /*0098*/ 	.word	0x00000000


	//----- nvinfo : EIATTR_MIN_STACK_SIZE
	.align		4
.L_27:
        /*009c*/ 	.byte	0x04, 0x12
        /*009e*/ 	.short	(.L_29 - .L_28)
	.align		4
.L_28:
        /*00a0*/ 	.word	index@(_Z8spectrumiiiiiddddddPKdPK7double2PS1_)
        /*00a4*/ 	.word	0x00000028
.L_29:


//--------------------- .nv.compat                --------------------------
	.section	.nv.compat,"",@"SHT_CUDA_COMPAT_INFO"
	.align	4
        /*0000*/ 	.byte	0x02, 0x09, 0x00, 0x00, 0x02, 0x02, 0x01, 0x00, 0x02, 0x05, 0x05, 0x00, 0x03, 0x07, 0x01, 0x01
        /*0010*/ 	.byte	0x02, 0x03, 0x00, 0x00, 0x02, 0x06, 0x01, 0x00, 0x04, 0x0b, 0x08, 0x00, 0x01, 0x00, 0x00, 0x00
        /*0020*/ 	.byte	0x00, 0x00, 0x00, 0x00


//--------------------- .nv.info._Z16spin_convolutioniidddPK7double2PS_ --------------------------
	.section	.nv.info._Z16spin_convolutioniidddPK7double2PS_,"",@"SHT_CUDA_INFO"
	.sectionflags	@""
	.align	4


	//----- nvinfo : EIATTR_CUDA_API_VERSION
	.align		4
        /*0000*/ 	.byte	0x04, 0x37
        /*0002*/ 	.short	(.L_31 - .L_30)
.L_30:
        /*0004*/ 	.word	0x00000082


	//----- nvinfo : EIATTR_KPARAM_INFO
	.align		4
.L_31:
        /*0008*/ 	.byte	0x04, 0x17
        /*000a*/ 	.short	(.L_33 - .L_32)
.L_32:
        /*000c*/ 	.word	0x00000000
        /*0010*/ 	.short	0x0006
        /*0012*/ 	.short	0x0028
        /*0014*/ 	.byte	0x00, 0xf5, 0x21, 0x00


	//----- nvinfo : EIATTR_KPARAM_INFO
	.align		4
.L_33:
        /*0018*/ 	.byte	0x04, 0x17
        /*001a*/ 	.short	(.L_35 - .L_34)
.L_34:
        /*001c*/ 	.word	0x00000000
        /*0020*/ 	.short	0x0005
        /*0022*/ 	.short	0x0020
        /*0024*/ 	.byte	0x00, 0xf5, 0x21, 0x00


	//----- nvinfo : EIATTR_KPARAM_INFO
	.align		4
.L_35:
        /*0028*/ 	.byte	0x04, 0x17
        /*002a*/ 	.short	(.L_37 - .L_36)
.L_36:
        /*002c*/ 	.word	0x00000000
        /*0030*/ 	.short	0x0004
        /*0032*/ 	.short	0x0018
        /*0034*/ 	.byte	0x00, 0xf0, 0x21, 0x00


	//----- nvinfo : EIATTR_KPARAM_INFO
	.align		4
.L_37:
        /*0038*/ 	.byte	0x04, 0x17
        /*003a*/ 	.short	(.L_39 - .L_38)
.L_38:
        /*003c*/ 	.word	0x00000000
        /*0040*/ 	.short	0x0003
        /*0042*/ 	.short	0x0010
        /*0044*/ 	.byte	0x00, 0xf0, 0x21, 0x00


	//----- nvinfo : EIATTR_KPARAM_INFO
	.align		4
.L_39:
        /*0048*/ 	.byte	0x04, 0x17
        /*004a*/ 	.short	(.L_41 - .L_40)
.L_40:
        /*004c*/ 	.word	0x00000000
        /*0050*/ 	.short	0x0002
        /*0052*/ 	.short	0x0008
        /*0054*/ 	.byte	0x00, 0xf0, 0x21, 0x00


	//----- nvinfo : EIATTR_KPARAM_INFO
	.align		4
.L_41:
        /*0058*/ 	.byte	0x04, 0x17
        /*005a*/ 	.short	(.L_43 - .L_42)
.L_42:
        /*005c*/ 	.word	0x00000000
        /*0060*/ 	.short	0x0001
        /*0062*/ 	.short	0x0004
        /*0064*/ 	.byte	0x00, 0xf0, 0x11, 0x00


	//----- nvinfo : EIATTR_KPARAM_INFO
	.align		4
.L_43:
        /*0068*/ 	.byte	0x04, 0x17
        /*006a*/ 	.short	(.L_45 - .L_44)
.L_44:
        /*006c*/ 	.word	0x00000000
        /*0070*/ 	.short	0x0000
        /*0072*/ 	.short	0x0000
        /*0074*/ 	.byte	0x00, 0xf0, 0x11, 0x00


	//----- nvinfo : EIATTR_SPARSE_MMA_MASK
	.align		4
.L_45:
        /*0078*/ 	.byte	0x03, 0x50
        /*007a*/ 	.short	0x0000


	//----- nvinfo : EIATTR_MAXREG_COUNT
	.align		4
        /*007c*/ 	.byte	0x03, 0x1b
        /*007e*/ 	.short	0x00ff


	//----- nvinfo : EIATTR_MERCURY_ISA_VERSION
	.align		4
        /*0080*/ 	.byte	0x03, 0x5f
        /*0082*/ 	.short	0x0101


	//----- nvinfo : EIATTR_VRC_CTA_INIT_COUNT
	.align		4
        /*0084*/ 	.byte	0x02, 0x4a
	.zero		1
	.zero		1


	//----- nvinfo : EIATTR_EXIT_INSTR_OFFSETS
	.align		4
        /*0088*/ 	.byte	0x04, 0x1c
        /*008a*/ 	.short	(.L_47 - .L_46)


	//   ....[0]....
.L_46:
        /*008c*/ 	.word	0x00000070


	//   ....[1]....
        /*0090*/ 	.word	0x000000a0


	//   ....[2]....
        /*0094*/ 	.word	0x000007b0


	//   ....[3]....
        /*0098*/ 	.word	0x00000930


	//   ....[4]....
        /*009c*/ 	.word	0x000009f0


	//   ....[5]....
        /*00a0*/ 	.word	0x00000a80


	//   ....[6]....
        /*00a4*/ 	.word	0x00000ae0


	//----- nvinfo : EIATTR_CBANK_PARAM_SIZE
	.align		4
.L_47:
        /*00a8*/ 	.byte	0x03, 0x19
        /*00aa*/ 	.short	0x0030


	//----- nvinfo : EIATTR_PARAM_CBANK
	.align		4
        /*00ac*/ 	.byte	0x04, 0x0a
        /*00ae*/ 	.short	(.L_49 - .L_48)
	.align		4
.L_48:
        /*00b0*/ 	.word	index@(.nv.constant0._Z16spin_convolutioniidddPK7double2PS_)
        /*00b4*/ 	.short	0x0380
        /*00b6*/ 	.short	0x0030


	//----- nvinfo : EIATTR_SW_WAR
	.align		4
.L_49:
        /*00b8*/ 	.byte	0x04, 0x36
        /*00ba*/ 	.short	(.L_51 - .L_50)
.L_50:
        /*00bc*/ 	.word	0x00000008
.L_51:


//--------------------- .nv.info._Z22spectrum_i_not_equal_jiiiiiddddddPKdPK7double2PS1_ --------------------------
	.section	.nv.info._Z22spectrum_i_not_equal_jiiiiiddddddPKdPK7double2PS1_,"",@"SHT_CUDA_INFO"
	.sectionflags	@""
	.align	4


	//----- nvinfo : EIATTR_CUDA_API_VERSION
	.align		4
        /*0000*/ 	.byte	0x04, 0x37
        /*0002*/ 	.short	(.L_53 - .L_52)
.L_52:
        /*0004*/ 	.word	0x00000082


	//----- nvinfo : EIATTR_KPARAM_INFO
	.align		4
.L_53:
        /*0008*/ 	.byte	0x04, 0x17
        /*000a*/ 	.short	(.L_55 - .L_54)
.L_54:
        /*000c*/ 	.word	0x00000000
        /*0010*/ 	.short	0x000d
        /*0012*/ 	.short	0x0058
        /*0014*/ 	.byte	0x00, 0xf5, 0x21, 0x00


	//----- nvinfo : EIATTR_KPARAM_INFO
	.align		4
.L_55:
        /*0018*/ 	.byte	0x04, 0x17
        /*001a*/ 	.short	(.L_57 - .L_56)
.L_56:
        /*001c*/ 	.word	0x00000000
        /*0020*/ 	.short	0x000c
        /*0022*/ 	.short	0x0050
        /*0024*/ 	.byte	0x00, 0xf5, 0x21, 0x00


	//----- nvinfo : EIATTR_KPARAM_INFO
	.align		4
.L_57:
        /*0028*/ 	.byte	0x04, 0x17
        /*002a*/ 	.short	(.L_59 - .L_58)
.L_58:
        /*002c*/ 	.word	0x00000000
        /*0030*/ 	.short	0x000b
        /*0032*/ 	.short	0x0048
        /*0034*/ 	.byte	0x00, 0xf5, 0x21, 0x00


	//----- nvinfo : EIATTR_KPARAM_INFO
	.align		4
.L_59:
        /*0038*/ 	.byte	0x04, 0x17
        /*003a*/ 	.short	(.L_61 - .L_60)
.L_60:
        /*003c*/ 	.word	0x00000000
        /*0040*/ 	.short	0x000a
        /*0042*/ 	.short	0x0040
        /*0044*/ 	.byte	0x00, 0xf0, 0x21, 0x00


	//----- nvinfo : EIATTR_KPARAM_INFO
	.align		4
.L_61:
        /*0048*/ 	.byte	0x04, 0x17
        /*004a*/ 	.short	(.L_63 - .L_62)
.L_62:
        /*004c*/ 	.word	0x00000000
        /*0050*/ 	.short	0x0009
        /*0052*/ 	.short	0x0038
        /*0054*/ 	.byte	0x00, 0xf0, 0x21, 0x00


	//----- nvinfo : EIATTR_KPARAM_INFO
	.align		4
.L_63:
        /*0058*/ 	.byte	0x04, 0x17
        /*005a*/ 	.short	(.L_65 - .L_64)
.L_64:
        /*005c*/ 	.word	0x00000000
        /*0060*/ 	.short	0x0008
        /*0062*/ 	.short	0x0030
        /*0064*/ 	.byte	0x00, 0xf0, 0x21, 0x00


	//----- nvinfo : EIATTR_KPARAM_INFO
	.align		4
.L_65:
        /*0068*/ 	.byte	0x04, 0x17
        /*006a*/ 	.short	(.L_67 - .L_66)
.L_66:
        /*006c*/ 	.word	0x00000000
        /*0070*/ 	.short	0x0007
        /*0072*/ 	.short	0x0028
        /*0074*/ 	.byte	0x00, 0xf0, 0x21, 0x00


	//----- nvinfo : EIATTR_KPARAM_INFO
	.align		4
.L_67:
        /*0078*/ 	.byte	0x04, 0x17
        /*007a*/ 	.short	(.L_69 - .L_68)
.L_68:
        /*007c*/ 	.word	0x00000000
        /*0080*/ 	.short	0x0006
        /*0082*/ 	.short	0x0020
        /*0084*/ 	.byte	0x00, 0xf0, 0x21, 0x00


	//----- nvinfo : EIATTR_KPARAM_INFO
	.align		4
.L_69:
        /*0088*/ 	.byte	0x04, 0x17
        /*008a*/ 	.short	(.L_71 - .L_70)
.L_70:
        /*008c*/ 	.word	0x00000000
        /*0090*/ 	.short	0x0005
        /*0092*/ 	.short	0x0018
        /*0094*/ 	.byte	0x00, 0xf0, 0x21, 0x00


	//----- nvinfo : EIATTR_KPARAM_INFO
	.align		4
.L_71:
        /*0098*/ 	.byte	0x04, 0x17
        /*009a*/ 	.short	(.L_73 - .L_72)
.L_72:
        /*009c*/ 	.word	0x00000000
        /*00a0*/ 	.short	0x0004
        /*00a2*/ 	.short	0x0010
        /*00a4*/ 	.byte	0x00, 0xf0, 0x11, 0x00


	//----- nvinfo : EIATTR_KPARAM_INFO
	.align		4
.L_73:
        /*00a8*/ 	.byte	0x04, 0x17
        /*00aa*/ 	.short	(.L_75 - .L_74)
.L_74:
        /*00ac*/ 	.word	0x00000000
        /*00b0*/ 	.short	0x0003
        /*00b2*/ 	.short	0x000c
        /*00b4*/ 	.byte	0x00, 0xf0, 0x11, 0x00


	//----- nvinfo : EIATTR_KPARAM_INFO
	.align		4
.L_75:
        /*00b8*/ 	.byte	0x04, 0x17
        /*00ba*/ 	.short	(.L_77 - .L_76)
.L_76:
        /*00bc*/ 	.word	0x00000000
        /*00c0*/ 	.short	0x0002
        /*00c2*/ 	.short	0x0008
        /*00c4*/ 	.byte	0x00, 0xf0, 0x11, 0x00


	//----- nvinfo : EIATTR_KPARAM_INFO
	.align		4
.L_77:
        /*00c8*/ 	.byte	0x04, 0x17
        /*00ca*/ 	.short	(.L_79 - .L_78)
.L_78:
        /*00cc*/ 	.word	0x00000000
        /*00d0*/ 	.short	0x0001
        /*00d2*/ 	.short	0x0004
        /*00d4*/ 	.byte	0x00, 0xf0, 0x11, 0x00


	//----- nvinfo : EIATTR_KPARAM_INFO
	.align		4
.L_79:
        /*00d8*/ 	.byte	0x04, 0x17
        /*00da*/ 	.short	(.L_81 - .L_80)
.L_80:
        /*00dc*/ 	.word	0x00000000
        /*00e0*/ 	.short	0x0000
        /*00e2*/ 	.short	0x0000
        /*00e4*/ 	.byte	0x00, 0xf0, 0x11, 0x00


	//----- nvinfo : EIATTR_SPARSE_MMA_MASK
	.align		4
.L_81:
        /*00e8*/ 	.byte	0x03, 0x50
        /*00ea*/ 	.short	0x0000


	//----- nvinfo : EIATTR_MAXREG_COUNT
	.align		4
        /*00ec*/ 	.byte	0x03, 0x1b
        /*00ee*/ 	.short	0x00ff


	//----- nvinfo : EIATTR_MERCURY_ISA_VERSION
	.align		4
        /*00f0*/ 	.byte	0x03, 0x5f
        /*00f2*/ 	.short	0x0101


	//----- nvinfo : EIATTR_VRC_CTA_INIT_COUNT
	.align		4
        /*00f4*/ 	.byte	0x02, 0x4a
	.zero		1
	.zero		1


	//----- nvinfo : EIATTR_EXIT_INSTR_OFFSETS
	.align		4
        /*00f8*/ 	.byte	0x04, 0x1c
        /*00fa*/ 	.short	(.L_83 - .L_82)


	//   ....[0]....
.L_82:
        /*00fc*/ 	.word	0x000000e0


	//   ....[1]....
        /*0100*/ 	.word	0x000012f0


	//----- nvinfo : EIATTR_CRS_STACK_SIZE
	.align		4
.L_83:
        /*0104*/ 	.byte	0x04, 0x1e
        /*0106*/ 	.short	(.L_85 - .L_84)
.L_84:
        /*0108*/ 	.word	0x00000000


	//----- nvinfo : EIATTR_CBANK_PARAM_SIZE
	.align		4
.L_85:
        /*010c*/ 	.byte	0x03, 0x19
        /*010e*/ 	.short	0x0060


	//----- nvinfo : EIATTR_PARAM_CBANK
	.align		4
        /*0110*/ 	.byte	0x04, 0x0a
        /*0112*/ 	.short	(.L_87 - .L_86)
	.align		4
.L_86:
        /*0114*/ 	.word	index@(.nv.constant0._Z22spectrum_i_not_equal_jiiiiiddddddPKdPK7double2PS1_)
        /*0118*/ 	.short	0x0380
        /*011a*/ 	.short	0x0060


	//----- nvinfo : EIATTR_SW_WAR
	.align		4
.L_87:
        /*011c*/ 	.byte	0x04, 0x36
        /*011e*/ 	.short	(.L_89 - .L_88)
.L_88:
        /*0120*/ 	.word	0x00000008
.L_89:


//--------------------- .nv.info._Z18spectrum_i_equal_jiiiiidddPK7double2PS_ --------------------------
	.section	.nv.info._Z18spectrum_i_equal_jiiiiidddPK7double2PS_,"",@"SHT_CUDA_INFO"
	.sectionflags	@""
	.align	4


	//----- nvinfo : EIATTR_CUDA_API_VERSION
	.align		4
        /*0000*/ 	.byte	0x04, 0x37
        /*0002*/ 	.short	(.L_91 - .L_90)
.L_90:
        /*0004*/ 	.word	0x00000082


	//----- nvinfo : EIATTR_KPARAM_INFO
	.align		4
.L_91:
        /*0008*/ 	.byte	0x04, 0x17
        /*000a*/ 	.short	(.L_93 - .L_92)
.L_92:
        /*000c*/ 	.word	0x00000000
        /*0010*/ 	.short	0x0009
        /*0012*/ 	.short	0x0038
        /*0014*/ 	.byte	0x00, 0xf5, 0x21, 0x00


	//----- nvinfo : EIATTR_KPARAM_INFO
	.align		4
.L_93:
        /*0018*/ 	.byte	0x04, 0x17
        /*001a*/ 	.short	(.L_95 - .L_94)
.L_94:
        /*001c*/ 	.word	0x00000000
        /*0020*/ 	.short	0x0008
        /*0022*/ 	.short	0x0030
        /*0024*/ 	.byte	0x00, 0xf5, 0x21, 0x00


	//----- nvinfo : EIATTR_KPARAM_INFO
	.align		4
.L_95:
        /*0028*/ 	.byte	0x04, 0x17
        /*002a*/ 	.short	(.L_97 - .L_96)
.L_96:
        /*002c*/ 	.word	0x00000000
        /*0030*/ 	.short	0x0007
        /*0032*/ 	.short	0x0028
        /*0034*/ 	.byte	0x00, 0xf0, 0x21, 0x00


	//----- nvinfo : EIATTR_KPARAM_INFO
	.align		4
.L_97:
        /*0038*/ 	.byte	0x04, 0x17
        /*003a*/ 	.short	(.L_99 - .L_98)
.L_98:
        /*003c*/ 	.word	0x00000000
        /*0040*/ 	.short	0x0006
        /*0042*/ 	.short	0x0020
        /*0044*/ 	.byte	0x00, 0xf0, 0x21, 0x00


	//----- nvinfo : EIATTR_KPARAM_INFO
	.align		4
.L_99:
        /*0048*/ 	.byte	0x04, 0x17
        /*004a*/ 	.short	(.L_101 - .L_100)
.L_100:
        /*004c*/ 	.word	0x00000000
        /*0050*/ 	.short	0x0005
        /*0052*/ 	.short	0x0018
        /*0054*/ 	.byte	0x00, 0xf0, 0x21, 0x00


	//----- nvinfo : EIATTR_KPARAM_INFO
	.align		4
.L_101:
        /*0058*/ 	.byte	0x04, 0x17
        /*005a*/ 	.short	(.L_103 - .L_102)
.L_102:
        /*005c*/ 	.word	0x00000000
        /*0060*/ 	.short	0x0004
        /*0062*/ 	.short	0x0010
        /*0064*/ 	.byte	0x00, 0xf0, 0x11, 0x00


	//----- nvinfo : EIATTR_KPARAM_INFO
	.align		4
.L_103:
        /*0068*/ 	.byte	0x04, 0x17
        /*006a*/ 	.short	(.L_105 - .L_104)
.L_104:
        /*006c*/ 	.word	0x00000000
        /*0070*/ 	.short	0x0003
        /*0072*/ 	.short	0x000c
        /*0074*/ 	.byte	0x00, 0xf0, 0x11, 0x00


	//----- nvinfo : EIATTR_KPARAM_INFO
	.align		4
.L_105:
        /*0078*/ 	.byte	0x04, 0x17
        /*007a*/ 	.short	(.L_107 - .L_106)
.L_106:
        /*007c*/ 	.word	0x00000000
        /*0080*/ 	.short	0x0002
        /*0082*/ 	.short	0x0008
        /*0084*/ 	.byte	0x00, 0xf0, 0x11, 0x00


	//----- nvinfo : EIATTR_KPARAM_INFO
	.align		4
.L_107:
        /*0088*/ 	.byte	0x04, 0x17
        /*008a*/ 	.short	(.L_109 - .L_108)
.L_108:
        /*008c*/ 	.word	0x00000000
        /*0090*/ 	.short	0x0001
        /*0092*/ 	.short	0x0004
        /*0094*/ 	.byte	0x00, 0xf0, 0x11, 0x00


	//----- nvinfo : EIATTR_KPARAM_INFO
	.align		4
.L_109:
        /*0098*/ 	.byte	0x04, 0x17
        /*009a*/ 	.short	(.L_111 - .L_110)
.L_110:
        /*009c*/ 	.word	0x00000000
        /*00a0*/ 	.short	0x0000
        /*00a2*/ 	.short	0x0000
        /*00a4*/ 	.byte	0x00, 0xf0, 0x11, 0x00


	//----- nvinfo : EIATTR_SPARSE_MMA_MASK
	.align		4
.L_111:
        /*00a8*/ 	.byte	0x03, 0x50
        /*00aa*/ 	.short	0x0000


	//----- nvinfo : EIATTR_MAXREG_COUNT
	.align		4
        /*00ac*/ 	.byte	0x03, 0x1b
        /*00ae*/ 	.short	0x00ff


	//----- nvinfo : EIATTR_MERCURY_ISA_VERSION
	.align		4
        /*00b0*/ 	.byte	0x03, 0x5f
        /*00b2*/ 	.short	0x0101


	//----- nvinfo : EIATTR_VRC_CTA_INIT_COUNT
	.align		4
        /*00b4*/ 	.byte	0x02, 0x4a
	.zero		1
	.zero		1


	//----- nvinfo : EIATTR_EXIT_INSTR_OFFSETS
	.align		4
        /*00b8*/ 	.byte	0x04, 0x1c
        /*00ba*/ 	.short	(.L_113 - .L_112)


	//   ....[0]....
.L_112:
        /*00bc*/ 	.word	0x000000d0


	//   ....[1]....
        /*00c0*/ 	.word	0x00000660


	//----- nvinfo : EIATTR_CBANK_PARAM_SIZE
	.align		4
.L_113:
        /*00c4*/ 	.byte	0x03, 0x19
        /*00c6*/ 	.short	0x0040


	//----- nvinfo : EIATTR_PARAM_CBANK
	.align		4
        /*00c8*/ 	.byte	0x04, 0x0a
        /*00ca*/ 	.short	(.L_115 - .L_114)
	.align		4
.L_114:
        /*00cc*/ 	.word	index@(.nv.constant0._Z18spectrum_i_equal_jiiiiidddPK7double2PS_)
        /*00d0*/ 	.short	0x0380
        /*00d2*/ 	.short	0x0040


	//----- nvinfo : EIATTR_SW_WAR
	.align		4
.L_115:
        /*00d4*/ 	.byte	0x04, 0x36
        /*00d6*/ 	.short	(.L_117 - .L_116)
.L_116:
        /*00d8*/ 	.word	0x00000008
.L_117:


//--------------------- .nv.info._Z8spectrumiiiiiddddddPKdPK7double2PS1_ --------------------------
	.section	.nv.info._Z8spectrumiiiiiddddddPKdPK7double2PS1_,"",@"SHT_CUDA_INFO"
	.sectionflags	@""
	.align	4


	//----- nvinfo : EIATTR_CUDA_API_VERSION
	.align		4
        /*0000*/ 	.byte	0x04, 0x37
        /*0002*/ 	.short	(.L_119 - .L_118)
.L_118:
        /*0004*/ 	.word	0x00000082


	//----- nvinfo : EIATTR_KPARAM_INFO
	.align		4
.L_119:
        /*0008*/ 	.byte	0x04, 0x17
        /*000a*/ 	.short	(.L_121 - .L_120)
.L_120:
        /*000c*/ 	.word	0x00000000
        /*0010*/ 	.short	0x000d
        /*0012*/ 	.short	0x0058
        /*0014*/ 	.byte	0x00, 0xf5, 0x21, 0x00


	//----- nvinfo : EIATTR_KPARAM_INFO
	.align		4
.L_121:
        /*0018*/ 	.byte	0x04, 0x17
        /*001a*/ 	.short	(.L_123 - .L_122)
.L_122:
        /*001c*/ 	.word	0x00000000
        /*0020*/ 	.short	0x000c
        /*0022*/ 	.short	0x0050
        /*0024*/ 	.byte	0x00, 0xf5, 0x21, 0x00


	//----- nvinfo : EIATTR_KPARAM_INFO
	.align		4
.L_123:
        /*0028*/ 	.byte	0x04, 0x17
        /*002a*/ 	.short	(.L_125 - .L_124)
.L_124:
        /*002c*/ 	.word	0x00000000
        /*0030*/ 	.short	0x000b
        /*0032*/ 	.short	0x0048
        /*0034*/ 	.byte	0x00, 0xf5, 0x21, 0x00


	//----- nvinfo : EIATTR_KPARAM_INFO
	.align		4
.L_125:
        /*0038*/ 	.byte	0x04, 0x17
        /*003a*/ 	.short	(.L_127 - .L_126)
.L_126:
        /*003c*/ 	.word	0x00000000
        /*0040*/ 	.short	0x000a
        /*0042*/ 	.short	0x0040
        /*0044*/ 	.byte	0x00, 0xf0, 0x21, 0x00


	//----- nvinfo : EIATTR_KPARAM_INFO
	.align		4
.L_127:
        /*0048*/ 	.byte	0x04, 0x17
        /*004a*/ 	.short	(.L_129 - .L_128)
.L_128:
        /*004c*/ 	.word	0x00000000
        /*0050*/ 	.short	0x0009
        /*0052*/ 	.short	0x0038
        /*0054*/ 	.byte	0x00, 0xf0, 0x21, 0x00


	//----- nvinfo : EIATTR_KPARAM_INFO
	.align		4
.L_129:
        /*0058*/ 	.byte	0x04, 0x17
        /*005a*/ 	.short	(.L_131 - .L_130)
.L_130:
        /*005c*/ 	.word	0x00000000
        /*0060*/ 	.short	0x0008
        /*0062*/ 	.short	0x0030
        /*0064*/ 	.byte	0x00, 0xf0, 0x21, 0x00


	//----- nvinfo : EIATTR_KPARAM_INFO
	.align		4
.L_131:
        /*0068*/ 	.byte	0x04, 0x17
        /*006a*/ 	.short	(.L_133 - .L_132)
.L_132:
        /*006c*/ 	.word	0x00000000
        /*0070*/ 	.short	0x0007
        /*0072*/ 	.short	0x0028
        /*0074*/ 	.byte	0x00, 0xf0, 0x21, 0x00


	//----- nvinfo : EIATTR_KPARAM_INFO
	.align		4
.L_133:
        /*0078*/ 	.byte	0x04, 0x17
        /*007a*/ 	.short	(.L_135 - .L_134)
.L_134:
        /*007c*/ 	.word	0x00000000
        /*0080*/ 	.short	0x0006
        /*0082*/ 	.short	0x0020
        /*0084*/ 	.byte	0x00, 0xf0, 0x21, 0x00


	//----- nvinfo : EIATTR_KPARAM_INFO
	.align		4
.L_135:
        /*0088*/ 	.byte	0x04, 0x17
        /*008a*/ 	.short	(.L_137 - .L_136)
.L_136:
        /*008c*/ 	.word	0x00000000
        /*0090*/ 	.short	0x0005
        /*0092*/ 	.short	0x0018
        /*0094*/ 	.byte	0x00, 0xf0, 0x21, 0x00


	//----- nvinfo : EIATTR_KPARAM_INFO
	.align		4
.L_137:
        /*0098*/ 	.byte	0x04, 0x17
        /*009a*/ 	.short	(.L_139 - .L_138)
.L_138:
        /*009c*/ 	.word	0x00000000
        /*00a0*/ 	.short	0x0004
        /*00a2*/ 	.short	0x0010
        /*00a4*/ 	.byte	0x00, 0xf0, 0x11, 0x00


	//----- nvinfo : EIATTR_KPARAM_INFO
	.align		4
.L_139:
        /*00a8*/ 	.byte	0x04, 0x17
        /*00aa*/ 	.short	(.L_141 - .L_140)
.L_140:
        /*00ac*/ 	.word	0x00000000
        /*00b0*/ 	.short	0x0003
        /*00b2*/ 	.short	0x000c
        /*00b4*/ 	.byte	0x00, 0xf0, 0x11, 0x00


	//----- nvinfo : EIATTR_KPARAM_INFO
	.align		4
.L_141:
        /*00b8*/ 	.byte	0x04, 0x17
        /*00ba*/ 	.short	(.L_143 - .L_142)
.L_142:
        /*00bc*/ 	.word	0x00000000
        /*00c0*/ 	.short	0x0002
        /*00c2*/ 	.short	0x0008
        /*00c4*/ 	.byte	0x00, 0xf0, 0x11, 0x00


	//----- nvinfo : EIATTR_KPARAM_INFO
	.align		4
.L_143:
        /*00c8*/ 	.byte	0x04, 0x17
        /*00ca*/ 	.short	(.L_145 - .L_144)
.L_144:
        /*00cc*/ 	.word	0x00000000
        /*00d0*/ 	.short	0x0001
        /*00d2*/ 	.short	0x0004
        /*00d4*/ 	.byte	0x00, 0xf0, 0x11, 0x00


	//----- nvinfo : EIATTR_KPARAM_INFO
	.align		4
.L_145:
        /*00d8*/ 	.byte	0x04, 0x17
        /*00da*/ 	.short	(.L_147 - .L_146)
.L_146:
        /*00dc*/ 	.word	0x00000000
        /*00e0*/ 	.short	0x0000
        /*00e2*/ 	.short	0x0000
        /*00e4*/ 	.byte	0x00, 0xf0, 0x11, 0x00


	//----- nvinfo : EIATTR_SPARSE_MMA_MASK
	.align		4
.L_147:
        /*00e8*/ 	.byte	0x03, 0x50
        /*00ea*/ 	.short	0x0000


	//----- nvinfo : EIATTR_MAXREG_COUNT
	.align		4
        /*00ec*/ 	.byte	0x03, 0x1b
        /*00ee*/ 	.short	0x00ff


	//----- nvinfo : EIATTR_MERCURY_ISA_VERSION
	.align		4
        /*00f0*/ 	.byte	0x03, 0x5f
        /*00f2*/ 	.short	0x0101


	//----- nvinfo : EIATTR_VRC_CTA_INIT_COUNT
	.align		4
        /*00f4*/ 	.byte	0x02, 0x4a
	.zero		1
	.zero		1


	//----- nvinfo : EIATTR_EXIT_INSTR_OFFSETS
	.align		4
        /*00f8*/ 	.byte	0x04, 0x1c
        /*00fa*/ 	.short	(.L_149 - .L_148)


	//   ....[0]....
.L_148:
        /*00fc*/ 	.word	0x000000e0


	//   ....[1]....
        /*0100*/ 	.word	0x00000f40


	//----- nvinfo : EIATTR_CRS_STACK_SIZE
	.align		4
.L_149:
        /*0104*/ 	.byte	0x04, 0x1e
        /*0106*/ 	.short	(.L_151 - .L_150)
.L_150:
        /*0108*/ 	.word	0x00000000


	//----- nvinfo : EIATTR_CBANK_PARAM_SIZE
	.align		4
.L_151:
        /*010c*/ 	.byte	0x03, 0x19
        /*010e*/ 	.short	0x0060


	//----- nvinfo : EIATTR_PARAM_CBANK
	.align		4
        /*0110*/ 	.byte	0x04, 0x0a
        /*0112*/ 	.short	(.L_153 - .L_152)
	.align		4
.L_152:
        /*0114*/ 	.word	index@(.nv.constant0._Z8spectrumiiiiiddddddPKdPK7double2PS1_)
        /*0118*/ 	.short	0x0380
        /*011a*/ 	.short	0x0060


	//----- nvinfo : EIATTR_SW_WAR
	.align		4
.L_153:
        /*011c*/ 	.byte	0x04, 0x36
        /*011e*/ 	.short	(.L_155 - .L_154)
.L_154:
        /*0120*/ 	.word	0x00000008
.L_155:


//--------------------- .nv.callgraph             --------------------------
	.section	.nv.callgraph,"",@"SHT_CUDA_CALLGRAPH"
	.align	4
	.sectionentsize	8
	.align		4
        /*0000*/ 	.word	0x00000000
	.align		4
        /*0004*/ 	.word	0xffffffff
	.align		4
        /*0008*/ 	.word	0x00000000
	.align		4
        /*000c*/ 	.word	0xfffffffe
	.align		4
        /*0010*/ 	.word	0x00000000
	.align		4
        /*0014*/ 	.word	0xfffffffd
	.align		4
        /*0018*/ 	.word	0x00000000
	.align		4
        /*001c*/ 	.word	0xfffffffc


//--------------------- .nv.constant4             --------------------------
	.section	.nv.constant4,"a",@progbits
	.align	8
	.align		8
.nv.constant4:
        /*0000*/ 	.dword	__cudart_i2opi_d
	.align		8
        /*0008*/ 	.dword	__cudart_sin_cos_coeffs


//--------------------- .text._Z16spin_convolutioniidddPK7double2PS_ --------------------------
	.section	.text._Z16spin_convolutioniidddPK7double2PS_,"ax",@progbits
	.align	128
        .global         _Z16spin_convolutioniidddPK7double2PS_
        .type           _Z16spin_convolutioniidddPK7double2PS_,@function
        .size           _Z16spin_convolutioniidddPK7double2PS_,(.L_x_48 - _Z16spin_convolutioniidddPK7double2PS_)
        .other          _Z16spin_convolutioniidddPK7double2PS_,@"STO_CUDA_ENTRY STV_DEFAULT"
_Z16spin_convolutioniidddPK7double2PS_:
.text._Z16spin_convolutioniidddPK7double2PS_:
[----:B------:R-:W-:Y:S01]  /*0000*/  LDC R1, c[0x0][0x37c] ;  /* 0x0000df00ff017b82 */ /* 0x000fe20000000800 */
[----:B------:R-:W0:Y:S07]  /*0010*/  S2R R3, SR_TID.X ;  /* 0x0000000000037919 */ /* 0x000e2e0000002100 */
[----:B------:R-:W0:Y:S01]  /*0020*/  S2UR UR4, SR_CTAID.X ;  /* 0x00000000000479c3 */ /* 0x000e220000002500 */
[----:B------:R-:W1:Y:S07]  /*0030*/  LDCU UR5, c[0x0][0x380] ;  /* 0x00007000ff0577ac */ /* 0x000e6e0008000800 */
[----:B------:R-:W0:Y:S02]  /*0040*/  LDC R0, c[0x0][0x360] ;  /* 0x0000d800ff007b82 */ /* 0x000e240000000800 */
[----:B0-----:R-:W-:-:S05]  /*0050*/  IMAD R0, R0, UR4, R3 ;  /* 0x0000000400007c24 */ /* 0x001fca000f8e0203 */
[----:B-1----:R-:W-:-:S13]  /*0060*/  ISETP.GE.AND P0, PT, R0, UR5, PT ;  /* 0x0000000500007c0c */ /* 0x002fda000bf06270 */
[----:B------:R-:W-:Y:S05]  /*0070*/  @P0 EXIT ;  /* 0x000000000000094d */ /* 0x000fea0003800000 */
[----:B------:R-:W0:Y:S02]  /*0080*/  LDC R3, c[0x0][0x384] ;  /* 0x0000e100ff037b82 */ /* 0x000e240000000800 */
[----:B0-----:R-:W-:-:S13]  /*0090*/  ISETP.GE.AND P0, PT, R3, -0x1, PT ;  /* 0xffffffff0300780c */ /* 0x001fda0003f06270 */
[----:B------:R-:W-:Y:S05]  /*00a0*/  @!P0 EXIT ;  /* 0x000000000000894d */ /* 0x000fea0003800000 */
[----:B------:R-:W-:Y:S01]  /*00b0*/  UISETP.GE.AND UP0, UPT, UR5, 0x1, UPT ;  /* 0x000000010500788c */ /* 0x000fe2000bf06270 */
[----:B------:R-:W-:Y:S01]  /*00c0*/  LEA.HI R3, R3, R3, RZ, 0x1 ;  /* 0x0000000303037211 */ /* 0x000fe200078f08ff */
[----:B------:R-:W0:Y:S03]  /*00d0*/  LDCU.64 UR6, c[0x0][0x358] ;  /* 0x00006b00ff0677ac */ /* 0x000e260008000a00 */
[----:B------:R-:W-:-:S05]  /*00e0*/  SHF.R.S32.HI R3, RZ, 0x1, R3 ;  /* 0x00000001ff037819 */ /* 0x000fca0000011403 */
[----:B------:R-:W-:Y:S02]  /*00f0*/  VIADD R8, R3, 0x1 ;  /* 0x0000000103087836 */ /* 0x000fe40000000000 */
[----:B------:R-:W-:Y:S01]  /*0100*/  IMAD R2, R0, R3, R0 ;  /* 0x0000000300027224 */ /* 0x000fe200078e0200 */
[----:B------:R-:W-:Y:S06]  /*0110*/  BRA.U !UP0, `(.L_x_0) ;  /* 0x0000000508b07547 */ /* 0x000fec000b800000 */
[----:B------:R-:W1:Y:S01]  /*0120*/  LDC.64 R6, c[0x0][0x390] ;  /* 0x0000e400ff067b82 */ /* 0x000e620000000a00 */
[----:B------:R-:W1:Y:S07]  /*0130*/  LDCU.64 UR4, c[0x0][0x388] ;  /* 0x00007100ff0477ac */ /* 0x000e6e0008000a00 */
[----:B------:R-:W2:Y:S01]  /*0140*/  LDC.64 R36, c[0x0][0x398] ;  /* 0x0000e600ff247b82 */ /* 0x000ea20000000a00 */
[C---:B-1----:R-:W-:Y:S02]  /*0150*/  DFMA R4, R6.reuse, -UR4, RZ ;  /* 0x8000000406047c2b */ /* 0x042fe400080000ff */
[----:B--2---:R-:W-:-:S02]  /*0160*/  DFMA R6, -R6, R36, RZ ;  /* 0x000000240606722b */ /* 0x004fc400000001ff */
[----:B------:R-:W-:Y:S01]  /*0170*/  DFMA R36, R36, -UR4, RZ ;  /* 0x8000000424247c2b */ /* 0x000fe200080000ff */
[----:B------:R-:W-:-:S10]  /*0180*/  UMOV UR4, URZ ;  /* 0x000000ff00047c82 */ /* 0x000fd40008000000 */
.L_x_3:
[----:B------:R-:W1:Y:S08]  /*0190*/  LDC R50, c[0x0][0x380] ;  /* 0x0000e000ff327b82 */ /* 0x000e700000000800 */
[----:B0-----:R-:W2:Y:S08]  /*01a0*/  LDC.64 R20, c[0x0][0x3a0] ;  /* 0x0000e800ff147b82 */ /* 0x001eb00000000a00 */
[----:B------:R-:W3:Y:S01]  /*01b0*/  LDC.64 R22, c[0x0][0x388] ;  /* 0x0000e200ff167b82 */ /* 0x000ee20000000a00 */
[----:B-1----:R-:W-:-:S04]  /*01c0*/  IMAD R27, R50, UR4, RZ ;  /* 0x00000004321b7c24 */ /* 0x002fc8000f8e02ff */
[----:B------:R-:W-:-:S04]  /*01d0*/  IMAD.IADD R8, R0, 0x1, R27 ;  /* 0x0000000100087824 */ /* 0x000fc800078e021b */
[----:B------:R-:W-:-:S04]  /*01e0*/  IMAD R25, R8, 0x3, RZ ;  /* 0x0000000308197824 */ /* 0x000fc800078e02ff */
[----:B--2---:R-:W-:-:S05]  /*01f0*/  IMAD.WIDE R24, R25, 0x10, R20 ;  /* 0x0000001019187825 */ /* 0x004fca00078e0214 */
[----:B0-----:R0:W5:Y:S04]  /*0200*/  LDG.E.128 R8, desc[UR6][R24.64] ;  /* 0x0000000618087981 */ /* 0x001168000c1e1d00 */
[----:B------:R0:W5:Y:S04]  /*0210*/  LDG.E.128 R12, desc[UR6][R24.64+0x10] ;  /* 0x00001006180c7981 */ /* 0x000168000c1e1d00 */
[----:B------:R0:W5:Y:S01]  /*0220*/  LDG.E.128 R16, desc[UR6][R24.64+0x20] ;  /* 0x0000200618107981 */ /* 0x000162000c1e1d00 */
[----:B------:R-:W-:Y:S01]  /*0230*/  IMAD R27, R27, 0x3, RZ ;  /* 0x000000031b1b7824 */ /* 0x000fe200078e02ff */
[----:B---3--:R-:W-:Y:S01]  /*0240*/  DFMA R22, -R22, R22, 1 ;  /* 0x3ff000001616742b */ /* 0x008fe20000000116 */
[----:B------:R-:W-:-:S02]  /*0250*/  IADD3 R50, PT, PT, -R50, RZ, RZ ;  /* 0x000000ff32327210 */ /* 0x000fc40007ffe1ff */
[----:B------:R-:W-:-:S03]  /*0260*/  IMAD.WIDE.U32 R20, R27, 0x10, R20 ;  /* 0x000000101b147825 */ /* 0x000fc600078e0014 */
[----:B------:R-:W-:Y:S02]  /*0270*/  IADD3 R40, P1, PT, R20, 0x10, RZ ;  /* 0x0000001014287810 */ /* 0x000fe40007f3e0ff */
[----:B------:R-:W-:Y:S01]  /*0280*/  DSETP.NEU.AND P0, PT, R22, RZ, PT ;  /* 0x000000ff1600722a */ /* 0x000fe20003f0d000 */
[----:B------:R-:W-:Y:S02]  /*0290*/  CS2R R22, SRZ ;  /* 0x0000000000167805 */ /* 0x000fe4000001ff00 */
[----:B------:R-:W-:Y:S01]  /*02a0*/  IMAD.X R41, RZ, RZ, R21, P1 ;  /* 0x000000ffff297224 */ /* 0x000fe200008e0615 */
[----:B0-----:R-:W-:-:S10]  /*02b0*/  CS2R R20, SRZ ;  /* 0x0000000000147805 */ /* 0x001fd4000001ff00 */
.L_x_2:
[----:B------:R-:W2:Y:S01]  /*02c0*/  LDG.E.128 R24, desc[UR6][R40.64] ;  /* 0x0000000628187981 */ /* 0x000ea2000c1e1d00 */
[----:B------:R-:W0:Y:S01]  /*02d0*/  LDC.64 R42, c[0x0][0x390] ;  /* 0x0000e400ff2a7b82 */ /* 0x000e220000000a00 */
[----:B------:R-:W-:Y:S02]  /*02e0*/  DSETP.NEU.AND P1, PT, R4, RZ, PT ;  /* 0x000000ff0400722a */ /* 0x000fe40003f2d000 */
[----:B-----5:R1:W5:Y:S01]  /*02f0*/  LDG.E.128 R28, desc[UR6][R40.64+0x10] ;  /* 0x00001006281c7981 */ /* 0x020362000c1e1d00 */
[----:B------:R-:W-:-:S03]  /*0300*/  DSETP.NEU.AND P2, PT, R36, RZ, PT ;  /* 0x000000ff2400722a */ /* 0x000fc60003f4d000 */
[----:B------:R1:W5:Y:S08]  /*0310*/  LDG.E.128 R32, desc[UR6][R40.64+-0x10] ;  /* 0xfffff00628207981 */ /* 0x000370000c1e1d00 */
[----:B--2---:R-:W-:Y:S01]  /*0320*/  @P1 DMUL R38, R10, R26 ;  /* 0x0000001a0a261228 */ /* 0x004fe20000000000 */
[----:B01----:R-:W-:Y:S10]  /*0330*/  @!P0 BRA `(.L_x_1) ;  /* 0x0000000000208947 */ /* 0x003ff40003800000 */
[----:B------:R-:W0:Y:S01]  /*0340*/  LDC.64 R48, c[0x0][0x388] ;  /* 0x0000e200ff307b82 */ /* 0x000e220000000a00 */
[C---:B-----5:R-:W-:Y:S02]  /*0350*/  DMUL R44, R10.reuse, R34 ;  /* 0x000000220a2c7228 */ /* 0x060fe40000000000 */
[----:B------:R-:W-:-:S06]  /*0360*/  DMUL R46, R10, R32 ;  /* 0x000000200a2e7228 */ /* 0x000fcc0000000000 */
[C---:B------:R-:W-:Y:S02]  /*0370*/  DFMA R44, R8.reuse, R32, R44 ;  /* 0x00000020082c722b */ /* 0x040fe4000000002c */
[----:B------:R-:W-:Y:S02]  /*0380*/  DFMA R46, R8, R34, -R46 ;  /* 0x00000022082e722b */ /* 0x000fe4000000082e */
[----:B0-----:R-:W-:-:S08]  /*0390*/  DFMA R48, -R48, R48, 1 ;  /* 0x3ff000003030742b */ /* 0x001fd00000000130 */
[C---:B------:R-:W-:Y:S02]  /*03a0*/  DFMA R20, R48.reuse, R44, R20 ;  /* 0x0000002c3014722b */ /* 0x040fe40000000014 */
[----:B------:R-:W-:-:S11]  /*03b0*/  DFMA R22, R48, R46, R22 ;  /* 0x0000002e3016722b */ /* 0x000fd60000000016 */
.L_x_1:
[-C--:B------:R-:W-:Y:S01]  /*03c0*/  @P1 DMUL R46, R10, R24.reuse ;  /* 0x000000180a2e1228 */ /* 0x080fe20000000000 */
[----:B------:R-:W-:Y:S01]  /*03d0*/  VIADD R50, R50, 0x1 ;  /* 0x0000000132327836 */ /* 0x000fe20000000000 */
[----:B------:R-:W-:Y:S02]  /*03e0*/  @P1 DFMA R44, R8, R24, R38 ;  /* 0x00000018082c122b */ /* 0x000fe40000000026 */
[----:B------:R-:W-:-:S04]  /*03f0*/  DFMA R42, -R42, R42, 1 ;  /* 0x3ff000002a2a742b */ /* 0x000fc8000000012a */
[----:B------:R-:W-:Y:S02]  /*0400*/  @P1 DFMA R38, R8, R26, -R46 ;  /* 0x0000001a0826122b */ /* 0x000fe4000000082e */
[----:B-----5:R-:W-:Y:S02]  /*0410*/  @P2 DMUL R46, R10, R30 ;  /* 0x0000001e0a2e2228 */ /* 0x020fe40000000000 */
[----:B------:R-:W-:Y:S02]  /*0420*/  @P1 DFMA R20, R4, R44, R20 ;  /* 0x0000002c0414122b */ /* 0x000fe40000000014 */
[----:B------:R-:W-:Y:S02]  /*0430*/  DSETP.NEU.AND P3, PT, R42, RZ, PT ;  /* 0x000000ff2a00722a */ /* 0x000fe40003f6d000 */
[----:B------:R-:W-:Y:S02]  /*0440*/  @P1 DFMA R22, R4, R38, R22 ;  /* 0x000000260416122b */ /* 0x000fe40000000016 */
[----:B------:R-:W-:-:S02]  /*0450*/  @P2 DMUL R38, R10, R28 ;  /* 0x0000001c0a262228 */ /* 0x000fc40000000000 */
[----:B------:R-:W-:-:S06]  /*0460*/  @P2 DFMA R44, R8, R28, R46 ;  /* 0x0000001c082c222b */ /* 0x000fcc000000002e */
[----:B------:R-:W-:Y:S02]  /*0470*/  @P2 DFMA R38, R8, R30, -R38 ;  /* 0x0000001e0826222b */ /* 0x000fe40000000826 */
[----:B------:R-:W-:Y:S02]  /*0480*/  @P2 DFMA R20, R36, R44, R20 ;  /* 0x0000002c2414222b */ /* 0x000fe40000000014 */
[C---:B------:R-:W-:Y:S02]  /*0490*/  @P1 DMUL R44, R14.reuse, R34 ;  /* 0x000000220e2c1228 */ /* 0x040fe40000000000 */
[----:B------:R-:W-:Y:S02]  /*04a0*/  @P3 DMUL R46, R14, R24 ;  /* 0x000000180e2e3228 */ /* 0x000fe40000000000 */
[----:B------:R-:W-:Y:S02]  /*04b0*/  @P2 DFMA R22, R36, R38, R22 ;  /* 0x000000262416222b */ /* 0x000fe40000000016 */
[----:B------:R-:W-:-:S02]  /*04c0*/  @P1 DMUL R38, R14, R32 ;  /* 0x000000200e261228 */ /* 0x000fc40000000000 */
[C---:B------:R-:W-:Y:S02]  /*04d0*/  @P1 DFMA R44, R12.reuse, R32, R44 ;  /* 0x000000200c2c122b */ /* 0x040fe4000000002c */
[----:B------:R-:W-:-:S04]  /*04e0*/  @P3 DFMA R46, R12, R26, -R46 ;  /* 0x0000001a0c2e322b */ /* 0x000fc8000000082e */
[----:B------:R-:W-:Y:S02]  /*04f0*/  @P1 DFMA R38, R12, R34, -R38 ;  /* 0x000000220c26122b */ /* 0x000fe40000000826 */
[----:B------:R-:W-:Y:S02]  /*0500*/  @P1 DFMA R20, R4, R44, R20 ;  /* 0x0000002c0414122b */ /* 0x000fe40000000014 */
[----:B------:R-:W-:-:S04]  /*0510*/  @P3 DMUL R44, R14, R26 ;  /* 0x0000001a0e2c3228 */ /* 0x000fc80000000000 */
[----:B------:R-:W-:Y:S02]  /*0520*/  @P1 DFMA R22, R4, R38, R22 ;  /* 0x000000260416122b */ /* 0x000fe40000000016 */
[----:B------:R-:W0:Y:S01]  /*0530*/  LDC.64 R38, c[0x0][0x398] ;  /* 0x0000e600ff267b82 */ /* 0x000e220000000a00 */
[----:B------:R-:W-:Y:S02]  /*0540*/  DSETP.NEU.AND P1, PT, R6, RZ, PT ;  /* 0x000000ff0600722a */ /* 0x000fe40003f2d000 */
[----:B------:R-:W-:-:S03]  /*0550*/  @P3 DFMA R44, R12, R24, R44 ;  /* 0x000000180c2c322b */ /* 0x000fc6000000002c */
[----:B------:R-:W-:-:S05]  /*0560*/  @P3 DFMA R22, R42, R46, R22 ;  /* 0x0000002e2a16322b */ /* 0x000fca0000000016 */
[----:B------:R-:W-:Y:S02]  /*0570*/  @P3 DFMA R20, R42, R44, R20 ;  /* 0x0000002c2a14322b */ /* 0x000fe40000000014 */
[C---:B------:R-:W-:Y:S02]  /*0580*/  @P2 DMUL R42, R18.reuse, R34 ;  /* 0x00000022122a2228 */ /* 0x040fe40000000000 */
[C---:B------:R-:W-:Y:S02]  /*0590*/  @P2 DMUL R44, R18.reuse, R32 ;  /* 0x00000020122c2228 */ /* 0x040fe40000000000 */
[----:B------:R-:W-:-:S04]  /*05a0*/  @P1 DMUL R46, R18, R26 ;  /* 0x0000001a122e1228 */ /* 0x000fc80000000000 */
[----:B------:R-:W-:Y:S02]  /*05b0*/  @P2 DFMA R32, R16, R32, R42 ;  /* 0x000000201020222b */ /* 0x000fe4000000002a */
[----:B------:R-:W-:Y:S02]  /*05c0*/  @P1 DMUL R42, R14, R30 ;  /* 0x0000001e0e2a1228 */ /* 0x000fe40000000000 */
[----:B------:R-:W-:Y:S02]  /*05d0*/  @P2 DFMA R34, R16, R34, -R44 ;  /* 0x000000221022222b */ /* 0x000fe4000000082c */
[----:B------:R-:W-:Y:S02]  /*05e0*/  @P1 DMUL R44, R14, R28 ;  /* 0x0000001c0e2c1228 */ /* 0x000fe40000000000 */
[----:B0-----:R-:W-:Y:S02]  /*05f0*/  DFMA R38, -R38, R38, 1 ;  /* 0x3ff000002626742b */ /* 0x001fe40000000126 */
[----:B------:R-:W-:-:S04]  /*0600*/  @P1 DFMA R42, R12, R28, R42 ;  /* 0x0000001c0c2a122b */ /* 0x000fc8000000002a */
[----:B------:R-:W-:Y:S02]  /*0610*/  @P1 DFMA R44, R12, R30, -R44 ;  /* 0x0000001e0c2c122b */ /* 0x000fe4000000082c */
[----:B------:R-:W-:Y:S02]  /*0620*/  DSETP.NEU.AND P3, PT, R38, RZ, PT ;  /* 0x000000ff2600722a */ /* 0x000fe40003f6d000 */
[----:B------:R-:W-:Y:S02]  /*0630*/  @P1 DFMA R20, R6, R42, R20 ;  /* 0x0000002a0614122b */ /* 0x000fe40000000014 */
[----:B------:R-:W-:Y:S02]  /*0640*/  @P1 DMUL R42, R18, R24 ;  /* 0x00000018122a1228 */ /* 0x000fe40000000000 */
[----:B------:R-:W-:Y:S02]  /*0650*/  @P1 DFMA R22, R6, R44, R22 ;  /* 0x0000002c0616122b */ /* 0x000fe40000000016 */
[----:B------:R-:W-:-:S02]  /*0660*/  @P1 DFMA R24, R16, R24, R46 ;  /* 0x000000181018122b */ /* 0x000fc4000000002e */
[----:B------:R-:W-:Y:S02]  /*0670*/  @P2 DFMA R20, R36, R32, R20 ;  /* 0x000000202414222b */ /* 0x000fe40000000014 */
[----:B------:R-:W-:Y:S02]  /*0680*/  @P1 DFMA R42, R16, R26, -R42 ;  /* 0x0000001a102a122b */ /* 0x000fe4000000082a */
[C---:B------:R-:W-:Y:S02]  /*0690*/  @P3 DMUL R44, R18.reuse, R30 ;  /* 0x0000001e122c3228 */ /* 0x040fe40000000000 */
[----:B------:R-:W-:Y:S02]  /*06a0*/  @P3 DMUL R26, R18, R28 ;  /* 0x0000001c121a3228 */ /* 0x000fe40000000000 */
[----:B------:R-:W-:Y:S01]  /*06b0*/  @P2 DFMA R22, R36, R34, R22 ;  /* 0x000000222416222b */ /* 0x000fe20000000016 */
[----:B------:R-:W-:Y:S01]  /*06c0*/  ISETP.NE.AND P2, PT, R50, RZ, PT ;  /* 0x000000ff3200720c */ /* 0x000fe20003f45270 */
[----:B------:R-:W-:-:S02]  /*06d0*/  @P1 DFMA R20, R6, R24, R20 ;  /* 0x000000180614122b */ /* 0x000fc40000000014 */
[C---:B------:R-:W-:Y:S02]  /*06e0*/  @P3 DFMA R44, R16.reuse, R28, R44 ;  /* 0x0000001c102c322b */ /* 0x040fe4000000002c */
[----:B------:R-:W-:Y:S02]  /*06f0*/  @P3 DFMA R26, R16, R30, -R26 ;  /* 0x0000001e101a322b */ /* 0x000fe4000000081a */
[----:B------:R-:W-:Y:S01]  /*0700*/  @P1 DFMA R22, R6, R42, R22 ;  /* 0x0000002a0616122b */ /* 0x000fe20000000016 */
[----:B------:R-:W-:-:S03]  /*0710*/  IADD3 R40, P1, PT, R40, 0x30, RZ ;  /* 0x0000003028287810 */ /* 0x000fc60007f3e0ff */
[C---:B------:R-:W-:Y:S02]  /*0720*/  @P3 DFMA R20, R38.reuse, R44, R20 ;  /* 0x0000002c2614322b */ /* 0x040fe40000000014 */
[----:B------:R-:W-:Y:S02]  /*0730*/  IMAD.X R41, RZ, RZ, R41, P1 ;  /* 0x000000ffff297224 */ /* 0x000fe400008e0629 */
[----:B------:R-:W-:Y:S01]  /*0740*/  @P3 DFMA R22, R38, R26, R22 ;  /* 0x0000001a2616322b */ /* 0x000fe20000000016 */
[----:B------:R-:W-:Y:S10]  /*0750*/  @P2 BRA `(.L_x_2) ;  /* 0xfffffff800d82947 */ /* 0x000ff4000383ffff */
[----:B------:R-:W0:Y:S01]  /*0760*/  LDC.64 R8, c[0x0][0x3a8] ;  /* 0x0000ea00ff087b82 */ /* 0x000e220000000a00 */
[----:B------:R-:W-:Y:S02]  /*0770*/  ISETP.NE.AND P0, PT, R3, UR4, PT ;  /* 0x0000000403007c0c */ /* 0x000fe4000bf05270 */
[----:B------:R-:W-:-:S05]  /*0780*/  IADD3 R11, PT, PT, R2, UR4, RZ ;  /* 0x00000004020b7c10 */ /* 0x000fca000fffe0ff */
[----:B0-----:R-:W-:-:S05]  /*0790*/  IMAD.WIDE R8, R11, 0x10, R8 ;  /* 0x000000100b087825 */ /* 0x001fca00078e0208 */
[----:B------:R0:W-:Y:S01]  /*07a0*/  STG.E.128 desc[UR6][R8.64], R20 ;  /* 0x0000001408007986 */ /* 0x0001e2000c101d06 */
[----:B------:R-:W-:Y:S05]  /*07b0*/  @!P0 EXIT ;  /* 0x000000000000894d */ /* 0x000fea0003800000 */
[----:B------:R-:W-:Y:S01]  /*07c0*/  UIADD3 UR4, UPT, UPT, UR4, 0x1, URZ ;  /* 0x0000000104047890 */ /* 0x000fe2000fffe0ff */
[----:B------:R-:W-:Y:S11]  /*07d0*/  BRA `(.L_x_3) ;  /* 0xfffffff8006c7947 */ /* 0x000ff6000383ffff */
.L_x_0:
[----:B------:R-:W-:Y:S01]  /*07e0*/  ISETP.GE.U32.AND P0, PT, R3, 0x7, PT ;  /* 0x000000070300780c */ /* 0x000fe20003f06070 */
[----:B------:R-:W-:Y:S01]  /*07f0*/  IMAD.MOV.U32 R9, RZ, RZ, RZ ;  /* 0x000000ffff097224 */ /* 0x000fe200078e00ff */
[----:B------:R-:W-:-:S04]  /*0800*/  LOP3.LUT R0, R8, 0x7, RZ, 0xc0, !PT ;  /* 0x0000000708007812 */ /* 0x000fc800078ec0ff */
[----:B------:R-:W-:-:S07]  /*0810*/  ISETP.NE.AND P1, PT, R0, RZ, PT ;  /* 0x000000ff0000720c */ /* 0x000fce0003f25270 */
[----:B------:R-:W-:Y:S06]  /*0820*/  @!P0 BRA `(.L_x_4) ;  /* 0x0000000000408947 */ /* 0x000fec0003800000 */
[----:B------:R-:W1:Y:S01]  /*0830*/  LDC.64 R6, c[0x0][0x3a8] ;  /* 0x0000ea00ff067b82 */ /* 0x000e620000000a00 */
[----:B------:R-:W-:Y:S01]  /*0840*/  LOP3.LUT R9, R8, 0xfffffff8, RZ, 0xc0, !PT ;  /* 0xfffffff808097812 */ /* 0x000fe200078ec0ff */
[----:B------:R-:W-:-:S06]  /*0850*/  UMOV UR4, URZ ;  /* 0x000000ff00047c82 */ /* 0x000fcc0008000000 */
.L_x_5:
[----:B--2---:R-:W-:Y:S01]  /*0860*/  VIADD R5, R2, UR4 ;  /* 0x0000000402057c36 */ /* 0x004fe20008000000 */
[----:B------:R-:W-:-:S03]  /*0870*/  UIADD3 UR4, UPT, UPT, UR4, 0x8, URZ ;  /* 0x0000000804047890 */ /* 0x000fc6000fffe0ff */
[----:B-1----:R-:W-:-:S03]  /*0880*/  IMAD.WIDE R4, R5, 0x10, R6 ;  /* 0x0000001005047825 */ /* 0x002fc600078e0206 */
[----:B------:R-:W-:Y:S02]  /*0890*/  ISETP.NE.AND P0, PT, R9, UR4, PT ;  /* 0x0000000409007c0c */ /* 0x000fe4000bf05270 */
[----:B0-----:R2:W-:Y:S04]  /*08a0*/  STG.E.128 desc[UR6][R4.64], RZ ;  /* 0x000000ff04007986 */ /* 0x0015e8000c101d06 */
[----:B------:R2:W-:Y:S04]  /*08b0*/  STG.E.128 desc[UR6][R4.64+0x10], RZ ;  /* 0x000010ff04007986 */ /* 0x0005e8000c101d06 */
[----:B------:R2:W-:Y:S04]  /*08c0*/  STG.E.128 desc[UR6][R4.64+0x20], RZ ;  /* 0x000020ff04007986 */ /* 0x0005e8000c101d06 */
[----:B------:R2:W-:Y:S04]  /*08d0*/  STG.E.128 desc[UR6][R4.64+0x30], RZ ;  /* 0x000030ff04007986 */ /* 0x0005e8000c101d06 */
[----:B------:R2:W-:Y:S04]  /*08e0*/  STG.E.128 desc[UR6][R4.64+0x40], RZ ;  /* 0x000040ff04007986 */ /* 0x0005e8000c101d06 */
[----:B------:R2:W-:Y:S04]  /*08f0*/  STG.E.128 desc[UR6][R4.64+0x50], RZ ;  /* 0x000050ff04007986 */ /* 0x0005e8000c101d06 */
[----:B------:R2:W-:Y:S04]  /*0900*/  STG.E.128 desc[UR6][R4.64+0x60], RZ ;  /* 0x000060ff04007986 */ /* 0x0005e8000c101d06 */
[----:B------:R2:W-:Y:S01]  /*0910*/  STG.E.128 desc[UR6][R4.64+0x70], RZ ;  /* 0x000070ff04007986 */ /* 0x0005e2000c101d06 */
[----:B------:R-:W-:Y:S05]  /*0920*/  @P0 BRA `(.L_x_5) ;  /* 0xfffffffc00cc0947 */ /* 0x000fea000383ffff */
.L_x_4:
[----:B0-----:R-:W-:Y:S05]  /*0930*/  @!P1 EXIT ;  /* 0x000000000000994d */ /* 0x001fea0003800000 */
[----:B------:R-:W-:Y:S02]  /*0940*/  ISETP.GE.U32.AND P0, PT, R0, 0x4, PT ;  /* 0x000000040000780c */ /* 0x000fe40003f06070 */
[----:B------:R-:W-:-:S11]  /*0950*/  LOP3.LUT P1, R8, R8, 0x3, RZ, 0xc0, !PT ;  /* 0x0000000308087812 */ /* 0x000fd6000782c0ff */
[----:B------:R-:W-:Y:S05]  /*0960*/  @!P0 BRA `(.L_x_6) ;  /* 0x0000000000208947 */ /* 0x000fea0003800000 */
[----:B--2---:R-:W0:Y:S01]  /*0970*/  LDC.64 R4, c[0x0][0x3a8] ;  /* 0x0000ea00ff047b82 */ /* 0x004e220000000a00 */
[----:B------:R-:W-:Y:S01]  /*0980*/  IADD3 R7, PT, PT, R2, R9, RZ ;  /* 0x0000000902077210 */ /* 0x000fe20007ffe0ff */
[----:B------:R-:W-:-:S04]  /*0990*/  VIADD R9, R9, 0x4 ;  /* 0x0000000409097836 */ /* 0x000fc80000000000 */
[----:B0-----:R-:W-:-:S05]  /*09a0*/  IMAD.WIDE R4, R7, 0x10, R4 ;  /* 0x0000001007047825 */ /* 0x001fca00078e0204 */
[----:B------:R0:W-:Y:S04]  /*09b0*/  STG.E.128 desc[UR6][R4.64], RZ ;  /* 0x000000ff04007986 */ /* 0x0001e8000c101d06 */
[----:B------:R0:W-:Y:S04]  /*09c0*/  STG.E.128 desc[UR6][R4.64+0x10], RZ ;  /* 0x000010ff04007986 */ /* 0x0001e8000c101d06 */
[----:B------:R0:W-:Y:S04]  /*09d0*/  STG.E.128 desc[UR6][R4.64+0x20], RZ ;  /* 0x000020ff04007986 */ /* 0x0001e8000c101d06 */
[----:B------:R0:W-:Y:S02]  /*09e0*/  STG.E.128 desc[UR6][R4.64+0x30], RZ ;  /* 0x000030ff04007986 */ /* 0x0001e4000c101d06 */
.L_x_6:
[----:B------:R-:W-:Y:S05]  /*09f0*/  @!P1 EXIT ;  /* 0x000000000000994d */ /* 0x000fea0003800000 */
[----:B------:R-:W-:Y:S02]  /*0a00*/  ISETP.NE.AND P0, PT, R8, 0x1, PT ;  /* 0x000000010800780c */ /* 0x000fe40003f05270 */
[----:B------:R-:W-:-:S04]  /*0a10*/  LOP3.LUT R3, R3, 0x1, RZ, 0xc0, !PT ;  /* 0x0000000103037812 */ /* 0x000fc800078ec0ff */
[----:B------:R-:W-:-:S07]  /*0a20*/  ISETP.NE.U32.AND P1, PT, R3, 0x1, PT ;  /* 0x000000010300780c */ /* 0x000fce0003f25070 */
[----:B0-2---:R-:W0:Y:S01]  /*0a30*/  @P0 LDC.64 R4, c[0x0][0x3a8] ;  /* 0x0000ea00ff040b82 */ /* 0x005e220000000a00 */
[----:B------:R-:W-:-:S04]  /*0a40*/  @P0 IMAD.IADD R7, R2, 0x1, R9 ;  /* 0x0000000102070824 */ /* 0x000fc800078e0209 */
[----:B0-----:R-:W-:-:S05]  /*0a50*/  @P0 IMAD.WIDE R4, R7, 0x10, R4 ;  /* 0x0000001007040825 */ /* 0x001fca00078e0204 */
[----:B------:R0:W-:Y:S04]  /*0a60*/  @P0 STG.E.128 desc[UR6][R4.64], RZ ;  /* 0x000000ff04000986 */ /* 0x0001e8000c101d06 */
[----:B------:R0:W-:Y:S01]  /*0a70*/  @P0 STG.E.128 desc[UR6][R4.64+0x10], RZ ;  /* 0x000010ff04000986 */ /* 0x0001e2000c101d06 */
[----:B------:R-:W-:Y:S05]  /*0a80*/  @!P1 EXIT ;  /* 0x000000000000994d */ /* 0x000fea0003800000 */
[----:B0-----:R-:W0:Y:S01]  /*0a90*/  LDC.64 R4, c[0x0][0x3a8] ;  /* 0x0000ea00ff047b82 */ /* 0x001e220000000a00 */
[----:B------:R-:W-:-:S05]  /*0aa0*/  @P0 IADD3 R9, PT, PT, R9, 0x2, RZ ;  /* 0x0000000209090810 */ /* 0x000fca0007ffe0ff */
[----:B------:R-:W-:-:S04]  /*0ab0*/  IMAD.IADD R3, R2, 0x1, R9 ;  /* 0x0000000102037824 */ /* 0x000fc800078e0209 */
[----:B0-----:R-:W-:-:S05]  /*0ac0*/  IMAD.WIDE R2, R3, 0x10, R4 ;  /* 0x0000001003027825 */ /* 0x001fca00078e0204 */
[----:B------:R-:W-:Y:S01]  /*0ad0*/  STG.E.128 desc[UR6][R2.64], RZ ;  /* 0x000000ff02007986 */ /* 0x000fe2000c101d06 */
[----:B------:R-:W-:Y:S05]  /*0ae0*/  EXIT ;  /* 0x000000000000794d */ /* 0x000fea0003800000 */
.L_x_7:
[----:B------:R-:W-:-:S00]  /*0af0*/  BRA `(.L_x_7) ;  /* 0xfffffffc00fc7947 */ /* 0x000fc0000383ffff */
[----:B------:R-:W-:-:S00]  /*0b00*/  NOP ;  /* 0x0000000000007918 */ /* 0x000fc00000000000 */
[----:B------:R-:W-:-:S00]  /*0b10*/  NOP ;  /* 0x0000000000007918 */ /* 0x000fc00000000000 */
[----:B------:R-:W-:-:S00]  /*0b20*/  NOP ;  /* 0x0000000000007918 */ /* 0x000fc00000000000 */
[----:B------:R-:W-:-:S00]  /*0b30*/  NOP ;  /* 0x0000000000007918 */ /* 0x000fc00000000000 */
[----:B------:R-:W-:-:S00]  /*0b40*/  NOP ;  /* 0x0000000000007918 */ /* 0x000fc00000000000 */
[----:B------:R-:W-:-:S00]  /*0b50*/  NOP ;  /* 0x0000000000007918 */ /* 0x000fc00000000000 */
[----:B------:R-:W-:-:S00]  /*0b60*/  NOP ;  /* 0x0000000000007918 */ /* 0x000fc00000000000 */
[----:B------:R-:W-:-:S00]  /*0b70*/  NOP ;  /* 0x0000000000007918 */ /* 0x000fc00000000000 */
.L_x_48:


//--------------------- .text._Z22spectrum_i_not_equal_jiiiiiddddddPKdPK7double2PS1_ --------------------------
	.section	.text._Z22spectrum_i_not_equal_jiiiiiddddddPKdPK7double2PS1_,"ax",@progbits
	.align	128
        .global         _Z22spectrum_i_not_equal_jiiiiiddddddPKdPK7double2PS1_
        .type           _Z22spectrum_i_not_equal_jiiiiiddddddPKdPK7double2PS1_,@function
        .size           _Z22spectrum_i_not_equal_jiiiiiddddddPKdPK7double2PS1_,(.L_x_46 - _Z22spectrum_i_not_equal_jiiiiiddddddPKdPK7double2PS1_)
        .other          _Z22spectrum_i_not_equal_jiiiiiddddddPKdPK7double2PS1_,@"STO_CUDA_ENTRY STV_DEFAULT"
_Z22spectrum_i_not_equal_jiiiiiddddddPKdPK7double2PS1_:
.text._Z22spectrum_i_not_equal_jiiiiiddddddPKdPK7double2PS1_:
[----:B------:R-:W0:Y:S01]  /*0000*/  LDC R1, c[0x0][0x37c] ;  /* 0x0000df00ff017b82 */ /* 0x000e220000000800 */
[----:B------:R-:W1:Y:S07]  /*0010*/  S2R R0, SR_TID.Y ;  /* 0x0000000000007919 */ /* 0x000e6e0000002200 */
[----:B------:R-:W2:Y:S01]  /*0020*/  LDC R36, c[0x0][0x360] ;  /* 0x0000d800ff247b82 */ /* 0x000ea20000000800 */
[----:B------:R-:W3:Y:S01]  /*0030*/  LDCU UR6, c[0x0][0x390] ;  /* 0x00007200ff0677ac */ /* 0x000ee20008000800 */
[----:B0-----:R-:W-:Y:S01]  /*0040*/  VIADD R1, R1, 0xffffffd8 ;  /* 0xffffffd801017836 */ /* 0x001fe20000000000 */
[----:B------:R-:W2:Y:S01]  /*0050*/  S2R R3, SR_TID.X ;  /* 0x0000000000037919 */ /* 0x000ea20000002100 */
[----:B------:R-:W0:Y:S04]  /*0060*/  LDCU UR7, c[0x0][0x38c] ;  /* 0x00007180ff0777ac */ /* 0x000e280008000800 */
[----:B------:R-:W1:Y:S08]  /*0070*/  S2UR UR5, SR_CTAID.Y ;  /* 0x00000000000579c3 */ /* 0x000e700000002600 */
[----:B------:R-:W1:Y:S08]  /*0080*/  LDC R37, c[0x0][0x364] ;  /* 0x0000d900ff257b82 */ /* 0x000e700000000800 */
[----:B------:R-:W2:Y:S01]  /*0090*/  S2UR UR4, SR_CTAID.X ;  /* 0x00000000000479c3 */ /* 0x000ea20000002500 */
[----:B-1----:R-:W-:-:S05]  /*00a0*/  IMAD R37, R37, UR5, R0 ;  /* 0x0000000525257c24 */ /* 0x002fca000f8e0200 */
[----:B---3--:R-:W-:Y:S01]  /*00b0*/  ISETP.GE.AND P0, PT, R37, UR6, PT ;  /* 0x0000000625007c0c */ /* 0x008fe2000bf06270 */
[----:B--2---:R-:W-:-:S05]  /*00c0*/  IMAD R36, R36, UR4, R3 ;  /* 0x0000000424247c24 */ /* 0x004fca000f8e0203 */
[----:B0-----:R-:W-:-:S13]  /*00d0*/  ISETP.GE.OR P0, PT, R36, UR7, P0 ;  /* 0x0000000724007c0c */ /* 0x001fda0008706670 */
[----:B------:R-:W-:Y:S05]  /*00e0*/  @P0 EXIT ;  /* 0x000000000000094d */ /* 0x000fea0003800000 */
[----:B------:R-:W0:Y:S01]  /*00f0*/  LDC.64 R8, c[0x0][0x380] ;  /* 0x0000e000ff087b82 */ /* 0x000e220000000a00 */
[----:B------:R-:W0:Y:S01]  /*0100*/  LDCU UR6, c[0x0][0x388] ;  /* 0x00007100ff0677ac */ /* 0x000e220008000800 */
[----:B------:R-:W-:Y:S01]  /*0110*/  IMAD R5, R36, 0x3, RZ ;  /* 0x0000000324057824 */ /* 0x000fe200078e02ff */
[----:B------:R-:W1:Y:S05]  /*0120*/  LDCU.64 UR4, c[0x0][0x358] ;  /* 0x00006b00ff0477ac */ /* 0x000e6a0008000a00 */
[----:B------:R-:W2:Y:S08]  /*0130*/  LDC.64 R32, c[0x0][0x3d0] ;  /* 0x0000f400ff207b82 */ /* 0x000eb00000000a00 */
[----:B------:R-:W3:Y:S01]  /*0140*/  LDC.64 R2, c[0x0][0x3c8] ;  /* 0x0000f200ff027b82 */ /* 0x000ee20000000a00 */
[----:B0-----:R-:W-:-:S07]  /*0150*/  IMAD R0, R37, UR6, R8 ;  /* 0x0000000625007c24 */ /* 0x001fce000f8e0208 */
[----:B------:R-:W0:Y:S01]  /*0160*/  LDC.64 R48, c[0x0][0x398] ;  /* 0x0000e600ff307b82 */ /* 0x000e220000000a00 */
[----:B------:R-:W-:Y:S02]  /*0170*/  IMAD R25, R0, 0x3, RZ ;  /* 0x0000000300197824 */ /* 0x000fe400078e02ff */
[----:B------:R-:W-:Y:S02]  /*0180*/  IMAD R0, R37, UR6, R9 ;  /* 0x0000000625007c24 */ /* 0x000fe4000f8e0209 */
[----:B--2---:R-:W-:-:S03]  /*0190*/  IMAD.WIDE R24, R25, 0x10, R32 ;  /* 0x0000001019187825 */ /* 0x004fc600078e0220 */
[----:B------:R-:W2:Y:S01]  /*01a0*/  LDC.64 R40, c[0x0][0x3a0] ;  /* 0x0000e800ff287b82 */ /* 0x000ea20000000a00 */
[----:B------:R-:W-:Y:S02]  /*01b0*/  IMAD R9, R0, 0x3, RZ ;  /* 0x0000000300097824 */ /* 0x000fe400078e02ff */
[----:B---3--:R-:W-:-:S05]  /*01c0*/  IMAD.WIDE R2, R5, 0x8, R2 ;  /* 0x0000000805027825 */ /* 0x008fca00078e0202 */
[----:B------:R-:W3:Y:S01]  /*01d0*/  LDC.64 R42, c[0x0][0x3a8] ;  /* 0x0000ea00ff2a7b82 */ /* 0x000ee20000000a00 */
[----:B-1----:R1:W5:Y:S01]  /*01e0*/  LDG.E.128 R4, desc[UR4][R24.64+0x20] ;  /* 0x0000200418047981 */ /* 0x002362000c1e1d00 */
[----:B------:R-:W-:-:S03]  /*01f0*/  IMAD.WIDE R32, R9, 0x10, R32 ;  /* 0x0000001009207825 */ /* 0x000fc600078e0220 */
[----:B------:R1:W5:Y:S04]  /*0200*/  LDG.E.64 R38, desc[UR4][R2.64+0x8] ;  /* 0x0000080402267981 */ /* 0x000368000c1e1b00 */
[----:B------:R1:W5:Y:S04]  /*0210*/  LDG.E.128 R8, desc[UR4][R24.64] ;  /* 0x0000000418087981 */ /* 0x000368000c1e1d00 */
[----:B------:R1:W5:Y:S01]  /*0220*/  LDG.E.128 R12, desc[UR4][R32.64] ;  /* 0x00000004200c7981 */ /* 0x000362000c1e1d00 */
[C---:B0-----:R-:W-:Y:S02]  /*0230*/  DFMA R22, -R48.reuse, R48, 1 ;  /* 0x3ff000003016742b */ /* 0x041fe40000000130 */
[----:B--2---:R-:W-:-:S06]  /*0240*/  DFMA R44, -R48, R40, RZ ;  /* 0x00000028302c722b */ /* 0x004fcc00000001ff */
[----:B------:R-:W-:Y:S02]  /*0250*/  DSETP.NEU.AND P1, PT, R22, RZ, PT ;  /* 0x000000ff1600722a */ /* 0x000fe40003f2d000 */
[----:B------:R-:W-:Y:S02]  /*0260*/  DFMA R46, -R40, R40, 1 ;  /* 0x3ff00000282e742b */ /* 0x000fe40000000128 */
[----:B---3--:R-:W-:Y:S02]  /*0270*/  DFMA R48, -R48, R42, RZ ;  /* 0x0000002a3030722b */ /* 0x008fe400000001ff */
[----:B------:R-:W-:Y:S01]  /*0280*/  DSETP.NEU.AND P2, PT, R44, RZ, PT ;  /* 0x000000ff2c00722a */ /* 0x000fe20003f4d000 */
[----:B------:R-:W-:Y:S02]  /*0290*/  CS2R R20, SRZ ;  /* 0x0000000000147805 */ /* 0x000fe4000001ff00 */
[----:B------:R-:W-:Y:S01]  /*02a0*/  CS2R R18, SRZ ;  /* 0x0000000000127805 */ /* 0x000fe2000001ff00 */
[----:B------:R-:W-:-:S02]  /*02b0*/  DSETP.NEU.AND P3, PT, R46, RZ, PT ;  /* 0x000000ff2e00722a */ /* 0x000fc40003f6d000 */
[----:B------:R-:W-:Y:S01]  /*02c0*/  DSETP.NEU.AND P0, PT, R48, RZ, PT ;  /* 0x000000ff3000722a */ /* 0x000fe20003f0d000 */
[----:B------:R-:W-:Y:S01]  /*02d0*/  CS2R R16, SRZ ;  /* 0x0000000000107805 */ /* 0x000fe2000001ff00 */
[----:B-1----:R-:W-:-:S12]  /*02e0*/  @!P1 BRA `(.L_x_8) ;  /* 0x0000000000209947 */ /* 0x002fd80003800000 */
[C---:B-----5:R-:W-:Y:S02]  /*02f0*/  DMUL R16, R10.reuse, R14 ;  /* 0x0000000e0a107228 */ /* 0x060fe40000000000 */
[----:B------:R-:W-:-:S06]  /*0300*/  DMUL R18, R10, R12 ;  /* 0x0000000c0a127228 */ /* 0x000fcc0000000000 */
[C---:B------:R-:W-:Y:S02]  /*0310*/  DFMA R16, R8.reuse, R12, R16 ;  /* 0x0000000c0810722b */ /* 0x040fe40000000010 */
[CCC-:B------:R-:W-:Y:S02]  /*0320*/  DFMA R26, R8.reuse, R14.reuse, -R18.reuse ;  /* 0x0000000e081a722b */ /* 0x1c0fe40000000812 */
[----:B------:R-:W-:-:S04]  /*0330*/  DFMA R18, R8, -R14, R18 ;  /* 0x8000000e0812722b */ /* 0x000fc80000000012 */
[C---:B------:R-:W-:Y:S02]  /*0340*/  DFMA R20, R22.reuse, R16, RZ ;  /* 0x000000101614722b */ /* 0x040fe400000000ff */
[C---:B------:R-:W-:Y:S02]  /*0350*/  DFMA R16, R22.reuse, R26, RZ ;  /* 0x0000001a1610722b */ /* 0x040fe400000000ff */
[----:B------:R-:W-:-:S11]  /*0360*/  DFMA R18, R22, R18, RZ ;  /* 0x000000121612722b */ /* 0x000fd600000000ff */
.L_x_8:
[----:B------:R-:W5:Y:S04]  /*0370*/  LDG.E.128 R24, desc[UR4][R24.64+0x10] ;  /* 0x0000100418187981 */ /* 0x000f68000c1e1d00 */
[----:B------:R0:W5:Y:S01]  /*0380*/  LDG.E.128 R28, desc[UR4][R32.64+0x10] ;  /* 0x00001004201c7981 */ /* 0x000162000c1e1d00 */
[----:B------:R-:W-:Y:S02]  /*0390*/  IMAD.MOV.U32 R22, RZ, RZ, R20 ;  /* 0x000000ffff167224 */ /* 0x000fe400078e0014 */
[----:B------:R-:W-:Y:S01]  /*03a0*/  IMAD.MOV.U32 R23, RZ, RZ, R21 ;  /* 0x000000ffff177224 */ /* 0x000fe200078e0015 */
[----:B------:R-:W-:Y:S06]  /*03b0*/  @!P2 BRA `(.L_x_9) ;  /* 0x000000000030a947 */ /* 0x000fec0003800000 */
[----:B-----5:R-:W-:Y:S02]  /*03c0*/  DMUL R22, R10, R28 ;  /* 0x0000001c0a167228 */ /* 0x020fe40000000000 */
[-C--:B------:R-:W-:Y:S02]  /*03d0*/  DMUL R50, R24, R14.reuse ;  /* 0x0000000e18327228 */ /* 0x080fe40000000000 */
[----:B------:R-:W-:-:S04]  /*03e0*/  DMUL R34, R26, R14 ;  /* 0x0000000e1a227228 */ /* 0x000fc80000000000 */
[----:B------:R-:W-:Y:S02]  /*03f0*/  DFMA R22, R8, R30, -R22 ;  /* 0x0000001e0816722b */ /* 0x000fe40000000816 */
[-C--:B------:R-:W-:Y:S02]  /*0400*/  DFMA R50, R26, R12.reuse, -R50 ;  /* 0x0000000c1a32722b */ /* 0x080fe40000000832 */
[----:B------:R-:W-:-:S04]  /*0410*/  DFMA R34, R24, R12, R34 ;  /* 0x0000000c1822722b */ /* 0x000fc80000000022 */
[----:B------:R-:W-:Y:S02]  /*0420*/  DFMA R16, R44, R22, R16 ;  /* 0x000000162c10722b */ /* 0x000fe40000000010 */
[----:B------:R-:W-:Y:S02]  /*0430*/  DMUL R22, R10, R30 ;  /* 0x0000001e0a167228 */ /* 0x000fe40000000000 */
[----:B------:R-:W-:-:S06]  /*0440*/  DFMA R18, R44, R50, R18 ;  /* 0x000000322c12722b */ /* 0x000fcc0000000012 */
[----:B------:R-:W-:-:S08]  /*0450*/  DFMA R22, R8, R28, R22 ;  /* 0x0000001c0816722b */ /* 0x000fd00000000016 */
[C-C-:B------:R-:W-:Y:S02]  /*0460*/  DFMA R22, R44.reuse, R22, R20.reuse ;  /* 0x000000162c16722b */ /* 0x140fe40000000014 */
[----:B------:R-:W-:-:S11]  /*0470*/  DFMA R20, R44, R34, R20 ;  /* 0x000000222c14722b */ /* 0x000fd60000000014 */
.L_x_9:
[----:B0-----:R-:W5:Y:S01]  /*0480*/  LDG.E.128 R32, desc[UR4][R32.64+0x20] ;  /* 0x0000200420207981 */ /* 0x001f62000c1e1d00 */
[----:B------:R-:W-:Y:S05]  /*0490*/  @!P0 BRA `(.L_x_10) ;  /* 0x0000000000308947 */ /* 0x000fea0003800000 */
[----:B-----5:R-:W-:-:S08]  /*04a0*/  DMUL R50, R10, R34 ;  /* 0x000000220a327228 */ /* 0x020fd00000000000 */
[----:B------:R-:W-:-:S08]  /*04b0*/  DFMA R50, R8, R32, R50 ;  /* 0x000000200832722b */ /* 0x000fd00000000032 */
[----:B------:R-:W-:Y:S02]  /*04c0*/  DFMA R22, R48, R50, R22 ;  /* 0x000000323016722b */ /* 0x000fe40000000016 */
[----:B------:R-:W-:-:S08]  /*04d0*/  DMUL R50, R10, R32 ;  /* 0x000000200a327228 */ /* 0x000fd00000000000 */
[----:B------:R-:W-:-:S08]  /*04e0*/  DFMA R50, R8, R34, -R50 ;  /* 0x000000220832722b */ /* 0x000fd00000000832 */
[----:B------:R-:W-:Y:S02]  /*04f0*/  DFMA R16, R48, R50, R16 ;  /* 0x000000323010722b */ /* 0x000fe40000000010 */
[----:B------:R-:W-:-:S08]  /*0500*/  DMUL R50, R6, R14 ;  /* 0x0000000e06327228 */ /* 0x000fd00000000000 */
[----:B------:R-:W-:-:S08]  /*0510*/  DFMA R50, R4, R12, R50 ;  /* 0x0000000c0432722b */ /* 0x000fd00000000032 */
[----:B------:R-:W-:Y:S02]  /*0520*/  DFMA R20, R48, R50, R20 ;  /* 0x000000323014722b */ /* 0x000fe40000000014 */
[----:B------:R-:W-:-:S08]  /*0530*/  DMUL R50, R4, R14 ;  /* 0x0000000e04327228 */ /* 0x000fd00000000000 */
[----:B------:R-:W-:-:S08]  /*0540*/  DFMA R50, R6, R12, -R50 ;  /* 0x0000000c0632722b */ /* 0x000fd00000000832 */
[----:B------:R-:W-:-:S11]  /*0550*/  DFMA R18, R48, R50, R18 ;  /* 0x000000323012722b */ /* 0x000fd60000000012 */
.L_x_10:
        /* <DEDUP_REMOVED lines=13> */
.L_x_11:
[----:B------:R-:W-:Y:S05]  /*0630*/  @!P3 BRA `(.L_x_12) ;  /* 0x000000000024b947 */ /* 0x000fea0003800000 */
[C---:B-----5:R-:W-:Y:S02]  /*0640*/  DMUL R44, R26.reuse, R30 ;  /* 0x0000001e1a2c7228 */ /* 0x060fe40000000000 */
[----:B------:R-:W-:-:S06]  /*0650*/  DMUL R50, R26, R28 ;  /* 0x0000001c1a327228 */ /* 0x000fcc0000000000 */
[----:B------:R-:W-:-:S08]  /*0660*/  DFMA R44, R24, R28, R44 ;  /* 0x0000001c182c722b */ /* 0x000fd0000000002c */
[CC--:B------:R-:W-:Y:S02]  /*0670*/  DFMA R22, R46.reuse, R44.reuse, R22 ;  /* 0x0000002c2e16722b */ /* 0x0c0fe40000000016 */
[----:B------:R-:W-:Y:S02]  /*0680*/  DFMA R20, R46, R44, R20 ;  /* 0x0000002c2e14722b */ /* 0x000fe40000000014 */
[CCC-:B------:R-:W-:Y:S02]  /*0690*/  DFMA R44, R24.reuse, R30.reuse, -R50.reuse ;  /* 0x0000001e182c722b */ /* 0x1c0fe40000000832 */
[----:B------:R-:W-:-:S06]  /*06a0*/  DFMA R50, R24, -R30, R50 ;  /* 0x8000001e1832722b */ /* 0x000fcc0000000032 */
[C---:B------:R-:W-:Y:S02]  /*06b0*/  DFMA R16, R46.reuse, R44, R16 ;  /* 0x0000002c2e10722b */ /* 0x040fe40000000010 */
[----:B------:R-:W-:-:S11]  /*06c0*/  DFMA R18, R46, R50, R18 ;  /* 0x000000322e12722b */ /* 0x000fd60000000012 */
.L_x_12:
[----:B------:R0:W5:Y:S04]  /*06d0*/  LDG.E.64 R44, desc[UR4][R2.64] ;  /* 0x00000004022c7981 */ /* 0x000168000c1e1b00 */
[----:B------:R0:W5:Y:S01]  /*06e0*/  LDG.E.64 R46, desc[UR4][R2.64+0x10] ;  /* 0x00001004022e7981 */ /* 0x000162000c1e1b00 */
[-C--:B------:R-:W-:Y:S02]  /*06f0*/  DFMA R40, -R40, R42.reuse, RZ ;  /* 0x0000002a2828722b */ /* 0x080fe400000001ff */
[----:B------:R-:W-:-:S06]  /*0700*/  DFMA R42, -R42, R42, 1 ;  /* 0x3ff000002a2a742b */ /* 0x000fcc000000012a */
[----:B------:R-:W-:Y:S02]  /*0710*/  DSETP.NEU.AND P1, PT, R40, RZ, PT ;  /* 0x000000ff2800722a */ /* 0x000fe40003f2d000 */
[----:B------:R-:W-:-:S12]  /*0720*/  DSETP.NEU.AND P2, PT, R42, RZ, PT ;  /* 0x000000ff2a00722a */ /* 0x000fd80003f4d000 */
[----:B0-----:R-:W-:Y:S05]  /*0730*/  @!P1 BRA `(.L_x_13) ;  /* 0x0000000000309947 */ /* 0x001fea0003800000 */
[C---:B-----5:R-:W-:Y:S02]  /*0740*/  DMUL R50, R26.reuse, R34 ;  /* 0x000000221a327228 */ /* 0x060fe40000000000 */
[----:B------:R-:W-:-:S06]  /*0750*/  DMUL R2, R26, R32 ;  /* 0x000000201a027228 */ /* 0x000fcc0000000000 */
[C---:B------:R-:W-:Y:S02]  /*0760*/  DFMA R50, R24.reuse, R32, R50 ;  /* 0x000000201832722b */ /* 0x040fe40000000032 */
[----:B------:R-:W-:-:S06]  /*0770*/  DFMA R2, R24, R34, -R2 ;  /* 0x000000221802722b */ /* 0x000fcc0000000802 */
[C---:B------:R-:W-:Y:S02]  /*0780*/  DFMA R22, R40.reuse, R50, R22 ;  /* 0x000000322816722b */ /* 0x040fe40000000016 */
[----:B------:R-:W-:Y:S02]  /*0790*/  DFMA R16, R40, R2, R16 ;  /* 0x000000022810722b */ /* 0x000fe40000000010 */
[-C--:B------:R-:W-:Y:S02]  /*07a0*/  DMUL R50, R6, R30.reuse ;  /* 0x0000001e06327228 */ /* 0x080fe40000000000 */
[----:B------:R-:W-:-:S06]  /*07b0*/  DMUL R2, R4, R30 ;  /* 0x0000001e04027228 */ /* 0x000fcc0000000000 */
[-C--:B------:R-:W-:Y:S02]  /*07c0*/  DFMA R50, R4, R28.reuse, R50 ;  /* 0x0000001c0432722b */ /* 0x080fe40000000032 */
[----:B------:R-:W-:-:S06]  /*07d0*/  DFMA R2, R6, R28, -R2 ;  /* 0x0000001c0602722b */ /* 0x000fcc0000000802 */
[C---:B------:R-:W-:Y:S02]  /*07e0*/  DFMA R20, R40.reuse, R50, R20 ;  /* 0x000000322814722b */ /* 0x040fe40000000014 */
[----:B------:R-:W-:-:S11]  /*07f0*/  DFMA R18, R40, R2, R18 ;  /* 0x000000022812722b */ /* 0x000fd60000000012 */
.L_x_13:
[----:B------:R-:W-:Y:S05]  /*0800*/  @!P0 BRA `(.L_x_14) ;  /* 0x0000000000308947 */ /* 0x000fea0003800000 */
[C---:B-----5:R-:W-:Y:S02]  /*0810*/  DMUL R50, R6.reuse, R14 ;  /* 0x0000000e06327228 */ /* 0x060fe40000000000 */
[----:B------:R-:W-:-:S06]  /*0820*/  DMUL R2, R6, R12 ;  /* 0x0000000c06027228 */ /* 0x000fcc0000000000 */
[C---:B------:R-:W-:Y:S02]  /*0830*/  DFMA R12, R4.reuse, R12, R50 ;  /* 0x0000000c040c722b */ /* 0x040fe40000000032 */
[----:B------:R-:W-:Y:S02]  /*0840*/  DFMA R2, R4, R14, -R2 ;  /* 0x0000000e0402722b */ /* 0x000fe40000000802 */
[-C--:B------:R-:W-:Y:S02]  /*0850*/  DMUL R50, R10, R34.reuse ;  /* 0x000000220a327228 */ /* 0x080fe40000000000 */
[----:B------:R-:W-:Y:S02]  /*0860*/  DMUL R14, R8, R34 ;  /* 0x00000022080e7228 */ /* 0x000fe40000000000 */
[C---:B------:R-:W-:Y:S02]  /*0870*/  DFMA R22, R48.reuse, R12, R22 ;  /* 0x0000000c3016722b */ /* 0x040fe40000000016 */
[----:B------:R-:W-:-:S02]  /*0880*/  DFMA R16, R48, R2, R16 ;  /* 0x000000023010722b */ /* 0x000fc40000000010 */
[-C--:B------:R-:W-:Y:S02]  /*0890*/  DFMA R50, R8, R32.reuse, R50 ;  /* 0x000000200832722b */ /* 0x080fe40000000032 */
[----:B------:R-:W-:-:S06]  /*08a0*/  DFMA R14, R10, R32, -R14 ;  /* 0x000000200a0e722b */ /* 0x000fcc000000080e */
[C---:B------:R-:W-:Y:S02]  /*08b0*/  DFMA R20, R48.reuse, R50, R20 ;  /* 0x000000323014722b */ /* 0x040fe40000000014 */
[----:B------:R-:W-:-:S11]  /*08c0*/  DFMA R18, R48, R14, R18 ;  /* 0x0000000e3012722b */ /* 0x000fd60000000012 */
.L_x_14:
[----:B------:R-:W-:Y:S05]  /*08d0*/  @!P1 BRA `(.L_x_15) ;  /* 0x0000000000309947 */ /* 0x000fea0003800000 */
[C---:B-----5:R-:W-:Y:S02]  /*08e0*/  DMUL R10, R6.reuse, R30 ;  /* 0x0000001e060a7228 */ /* 0x060fe40000000000 */
[----:B------:R-:W-:Y:S02]  /*08f0*/  DMUL R2, R6, R28 ;  /* 0x0000001c06027228 */ /* 0x000fe40000000000 */
[-C--:B------:R-:W-:Y:S02]  /*0900*/  DMUL R12, R26, R34.reuse ;  /* 0x000000221a0c7228 */ /* 0x080fe40000000000 */
[----:B------:R-:W-:Y:S02]  /*0910*/  DMUL R8, R24, R34 ;  /* 0x0000002218087228 */ /* 0x000fe40000000000 */
[C---:B------:R-:W-:Y:S02]  /*0920*/  DFMA R10, R4.reuse, R28, R10 ;  /* 0x0000001c040a722b */ /* 0x040fe4000000000a */
[----:B------:R-:W-:-:S02]  /*0930*/  DFMA R2, R4, R30, -R2 ;  /* 0x0000001e0402722b */ /* 0x000fc40000000802 */
[-C--:B------:R-:W-:Y:S02]  /*0940*/  DFMA R12, R24, R32.reuse, R12 ;  /* 0x00000020180c722b */ /* 0x080fe4000000000c */
[----:B------:R-:W-:Y:S02]  /*0950*/  DFMA R8, R26, R32, -R8 ;  /* 0x000000201a08722b */ /* 0x000fe40000000808 */
[C---:B------:R-:W-:Y:S02]  /*0960*/  DFMA R22, R40.reuse, R10, R22 ;  /* 0x0000000a2816722b */ /* 0x040fe40000000016 */
[C---:B------:R-:W-:Y:S02]  /*0970*/  DFMA R16, R40.reuse, R2, R16 ;  /* 0x000000022810722b */ /* 0x040fe40000000010 */
[C---:B------:R-:W-:Y:S02]  /*0980*/  DFMA R20, R40.reuse, R12, R20 ;  /* 0x0000000c2814722b */ /* 0x040fe40000000014 */
[----:B------:R-:W-:-:S11]  /*0990*/  DFMA R18, R40, R8, R18 ;  /* 0x000000082812722b */ /* 0x000fd60000000012 */
.L_x_15:
[----:B------:R-:W-:Y:S05]  /*09a0*/  @!P2 BRA `(.L_x_16) ;  /* 0x000000000024a947 */ /* 0x000fea0003800000 */
[C---:B-----5:R-:W-:Y:S02]  /*09b0*/  DMUL R2, R6.reuse, R34 ;  /* 0x0000002206027228 */ /* 0x060fe40000000000 */
[----:B------:R-:W-:-:S06]  /*09c0*/  DMUL R6, R6, R32 ;  /* 0x0000002006067228 */ /* 0x000fcc0000000000 */
[C---:B------:R-:W-:Y:S02]  /*09d0*/  DFMA R2, R4.reuse, R32, R2 ;  /* 0x000000200402722b */ /* 0x040fe40000000002 */
[CCC-:B------:R-:W-:Y:S02]  /*09e0*/  DFMA R8, R4.reuse, R34.reuse, -R6.reuse ;  /* 0x000000220408722b */ /* 0x1c0fe40000000806 */
[----:B------:R-:W-:-:S04]  /*09f0*/  DFMA R4, R4, -R34, R6 ;  /* 0x800000220404722b */ /* 0x000fc80000000006 */
[CC--:B------:R-:W-:Y:S02]  /*0a00*/  DFMA R22, R42.reuse, R2.reuse, R22 ;  /* 0x000000022a16722b */ /* 0x0c0fe40000000016 */
[C---:B------:R-:W-:Y:S02]  /*0a10*/  DFMA R20, R42.reuse, R2, R20 ;  /* 0x000000022a14722b */ /* 0x040fe40000000014 */
[C---:B------:R-:W-:Y:S02]  /*0a20*/  DFMA R16, R42.reuse, R8, R16 ;  /* 0x000000082a10722b */ /* 0x040fe40000000010 */
[----:B------:R-:W-:-:S11]  /*0a30*/  DFMA R18, R42, R4, R18 ;  /* 0x000000042a12722b */ /* 0x000fd60000000012 */
.L_x_16:
[----:B------:R-:W0:Y:S01]  /*0a40*/  LDCU.128 UR8, c[0x0][0x3b0] ;  /* 0x00007600ff0877ac */ /* 0x000e220008000c00 */
[----:B-----5:R-:W1:Y:S01]  /*0a50*/  LDC.64 R26, c[0x0][0x3c0] ;  /* 0x0000f000ff1a7b82 */ /* 0x020e620000000a00 */
[----:B------:R-:W-:Y:S01]  /*0a60*/  BSSY.RECONVERGENT B0, `(.L_x_17) ;  /* 0x0000022000007945 */ /* 0x000fe20003800200 */
[----:B------:R-:W-:Y:S01]  /*0a70*/  UMOV UR6, 0x54442d18 ;  /* 0x54442d1800067882 */ /* 0x000fe20000000000 */
[----:B------:R-:W-:Y:S01]  /*0a80*/  UMOV UR7, 0x401921fb ;  /* 0x401921fb00077882 */ /* 0x000fe20000000000 */
[----:B0-----:R-:W-:-:S08]  /*0a90*/  DMUL R38, R38, UR10 ;  /* 0x0000000a26267c28 */ /* 0x001fd00008000000 */
[----:B------:R-:W-:-:S08]  /*0aa0*/  DFMA R38, R44, UR8, R38 ;  /* 0x000000082c267c2b */ /* 0x000fd00008000026 */
[----:B-1----:R-:W-:-:S08]  /*0ab0*/  DFMA R26, R46, R26, R38 ;  /* 0x0000001a2e1a722b */ /* 0x002fd00000000026 */
[----:B------:R-:W-:-:S08]  /*0ac0*/  DMUL R26, R26, -UR6 ;  /* 0x800000061a1a7c28 */ /* 0x000fd00008000000 */
[----:B------:R-:W-:-:S14]  /*0ad0*/  DSETP.NEU.AND P0, PT, |R26|, +INF , PT ;  /* 0x7ff000001a00742a */ /* 0x000fdc0003f0d200 */
[----:B------:R-:W-:Y:S01]  /*0ae0*/  @!P0 DMUL R2, RZ, R26 ;  /* 0x0000001aff028228 */ /* 0x000fe20000000000 */
[----:B------:R-:W-:Y:S01]  /*0af0*/  @!P0 IMAD.MOV.U32 R0, RZ, RZ, 0x1 ;  /* 0x00000001ff008424 */ /* 0x000fe200078e00ff */
[----:B------:R-:W-:Y:S09]  /*0b00*/  @!P0 BRA `(.L_x_18) ;  /* 0x00000000005c8947 */ /* 0x000ff20003800000 */
[----:B------:R-:W-:Y:S01]  /*0b10*/  UMOV UR6, 0x6dc9c883 ;  /* 0x6dc9c88300067882 */ /* 0x000fe20000000000 */
[----:B------:R-:W-:Y:S01]  /*0b20*/  UMOV UR7, 0x3fe45f30 ;  /* 0x3fe45f3000077882 */ /* 0x000fe20000000000 */
[C---:B------:R-:W-:Y:S01]  /*0b30*/  DSETP.GE.AND P0, PT, |R26|.reuse, 2.14748364800000000000e+09, PT ;  /* 0x41e000001a00742a */ /* 0x040fe20003f06200 */
[----:B------:R-:W-:Y:S01]  /*0b40*/  BSSY.RECONVERGENT B1, `(.L_x_19) ;  /* 0x0000012000017945 */ /* 0x000fe20003800200 */
[----:B------:R-:W-:Y:S01]  /*0b50*/  DMUL R4, R26, UR6 ;  /* 0x000000061a047c28 */ /* 0x000fe20008000000 */
[----:B------:R-:W-:Y:S01]  /*0b60*/  UMOV UR6, 0x54442d18 ;  /* 0x54442d1800067882 */ /* 0x000fe20000000000 */
[----:B------:R-:W-:-:S04]  /*0b70*/  UMOV UR7, 0x3ff921fb ;  /* 0x3ff921fb00077882 */ /* 0x000fc80000000000 */
[----:B------:R-:W0:Y:S08]  /*0b80*/  F2I.F64 R0, R4 ;  /* 0x0000000400007311 */ /* 0x000e300000301100 */
[----:B0-----:R-:W0:Y:S02]  /*0b90*/  I2F.F64 R2, R0 ;  /* 0x0000000000027312 */ /* 0x001e240000201c00 */
[----:B0-----:R-:W-:Y:S01]  /*0ba0*/  DFMA R6, R2, -UR6, R26 ;  /* 0x8000000602067c2b */ /* 0x001fe2000800001a */
[----:B------:R-:W-:Y:S01]  /*0bb0*/  UMOV UR6, 0x33145c00 ;  /* 0x33145c0000067882 */ /* 0x000fe20000000000 */
[----:B------:R-:W-:-:S06]  /*0bc0*/  UMOV UR7, 0x3c91a626 ;  /* 0x3c91a62600077882 */ /* 0x000fcc0000000000 */
[----:B------:R-:W-:Y:S01]  /*0bd0*/  DFMA R6, R2, -UR6, R6 ;  /* 0x8000000602067c2b */ /* 0x000fe20008000006 */
[----:B------:R-:W-:Y:S01]  /*0be0*/  UMOV UR6, 0x252049c0 ;  /* 0x252049c000067882 */ /* 0x000fe20000000000 */
[----:B------:R-:W-:-:S06]  /*0bf0*/  UMOV UR7, 0x397b839a ;  /* 0x397b839a00077882 */ /* 0x000fcc0000000000 */
[----:B------:R-:W-:Y:S01]  /*0c00*/  DFMA R2, R2, -UR6, R6 ;  /* 0x8000000602027c2b */ /* 0x000fe20008000006 */
[----:B------:R-:W-:Y:S10]  /*0c10*/  @!P0 BRA `(.L_x_20) ;  /* 0x0000000000108947 */ /* 0x000ff40003800000 */
[----:B------:R-:W-:Y:S01]  /*0c20*/  IMAD.MOV.U32 R2, RZ, RZ, R26 ;  /* 0x000000ffff027224 */ /* 0x000fe200078e001a */
[----:B------:R-:W-:Y:S01]  /*0c30*/  MOV R10, 0xc60 ;  /* 0x00000c60000a7802 */ /* 0x000fe20000000f00 */
[----:B------:R-:W-:-:S07]  /*0c40*/  IMAD.MOV.U32 R12, RZ, RZ, R27 ;  /* 0x000000ffff0c7224 */ /* 0x000fce00078e001b */
[----:B------:R-:W-:Y:S05]  /*0c50*/  CALL.REL.NOINC `($_Z22spectrum_i_not_equal_jiiiiiddddddPKdPK7double2PS1_$__internal_trig_reduction_slowpathd) ;  /* 0x0000000400a87944 */ /* 0x000fea0003c00000 */
.L_x_20:
[----:B------:R-:W-:Y:S05]  /*0c60*/  BSYNC.RECONVERGENT B1 ;  /* 0x0000000000017941 */ /* 0x000fea0003800200 */
.L_x_19:
[----:B------:R-:W-:-:S07]  /*0c70*/  VIADD R0, R0, 0x1 ;  /* 0x0000000100007836 */ /* 0x000fce0000000000 */
.L_x_18:
[----:B------:R-:W-:Y:S05]  /*0c80*/  BSYNC.RECONVERGENT B0 ;  /* 0x0000000000007941 */ /* 0x000fea0003800200 */
.L_x_17:
[----:B------:R-:W0:Y:S01]  /*0c90*/  LDCU.64 UR6, c[0x4][0x8] ;  /* 0x01000100ff0677ac */ /* 0x000e220008000a00 */
[----:B------:R-:W-:-:S05]  /*0ca0*/  IMAD.SHL.U32 R4, R0, 0x40, RZ ;  /* 0x0000004000047824 */ /* 0x000fca00078e00ff */
[----:B------:R-:W-:-:S04]  /*0cb0*/  LOP3.LUT R4, R4, 0x40, RZ, 0xc0, !PT ;  /* 0x0000004004047812 */ /* 0x000fc800078ec0ff */
[----:B0-----:R-:W-:-:S05]  /*0cc0*/  IADD3 R24, P0, PT, R4, UR6, RZ ;  /* 0x0000000604187c10 */ /* 0x001fca000ff1e0ff */
[----:B------:R-:W-:-:S05]  /*0cd0*/  IMAD.X R25, RZ, RZ, UR7, P0 ;  /* 0x00000007ff197e24 */ /* 0x000fca00080e06ff */
[----:B------:R-:W2:Y:S04]  /*0ce0*/  LDG.E.128.CONSTANT R4, desc[UR4][R24.64] ;  /* 0x0000000418047981 */ /* 0x000ea8000c1e9d00 */
[----:B------:R-:W3:Y:S04]  /*0cf0*/  LDG.E.128.CONSTANT R8, desc[UR4][R24.64+0x10] ;  /* 0x0000100418087981 */ /* 0x000ee8000c1e9d00 */
[----:B------:R-:W4:Y:S01]  /*0d00*/  LDG.E.128.CONSTANT R12, desc[UR4][R24.64+0x20] ;  /* 0x00002004180c7981 */ /* 0x000f22000c1e9d00 */
[----:B------:R-:W-:Y:S01]  /*0d10*/  LOP3.LUT R28, R0, 0x1, RZ, 0xc0, !PT ;  /* 0x00000001001c7812 */ /* 0x000fe200078ec0ff */
[----:B------:R-:W-:Y:S01]  /*0d20*/  IMAD.MOV.U32 R30, RZ, RZ, 0x20fd8164 ;  /* 0x20fd8164ff1e7424 */ /* 0x000fe200078e00ff */
[----:B------:R-:W-:Y:S01]  /*0d30*/  DSETP.NEU.AND P1, PT, |R26|, +INF , PT ;  /* 0x7ff000001a00742a */ /* 0x000fe20003f2d200 */
[----:B------:R-:W-:Y:S01]  /*0d40*/  IMAD.MOV.U32 R31, RZ, RZ, 0x3da8ff83 ;  /* 0x3da8ff83ff1f7424 */ /* 0x000fe200078e00ff */
[----:B------:R-:W-:Y:S01]  /*0d50*/  ISETP.NE.U32.AND P0, PT, R28, 0x1, PT ;  /* 0x000000011c00780c */ /* 0x000fe20003f05070 */
[----:B------:R-:W-:Y:S01]  /*0d60*/  DMUL R28, R2, R2 ;  /* 0x00000002021c7228 */ /* 0x000fe20000000000 */
[----:B------:R-:W-:Y:S02]  /*0d70*/  BSSY.RECONVERGENT B0, `(.L_x_21) ;  /* 0x0000028000007945 */ /* 0x000fe40003800200 */
[----:B------:R-:W-:-:S02]  /*0d80*/  FSEL R30, R30, -8.06006814911005101289e+34, !P0 ;  /* 0xf9785eba1e1e7808 */ /* 0x000fc40004000000 */
[----:B------:R-:W-:-:S06]  /*0d90*/  FSEL R31, -R31, 0.11223486810922622681, !P0 ;  /* 0x3de5db651f1f7808 */ /* 0x000fcc0004000100 */
[----:B--2---:R-:W-:-:S08]  /*0da0*/  DFMA R4, R28, R30, R4 ;  /* 0x0000001e1c04722b */ /* 0x004fd00000000004 */
[----:B------:R-:W-:-:S08]  /*0db0*/  DFMA R4, R28, R4, R6 ;  /* 0x000000041c04722b */ /* 0x000fd00000000006 */
[----:B---3--:R-:W-:-:S08]  /*0dc0*/  DFMA R4, R28, R4, R8 ;  /* 0x000000041c04722b */ /* 0x008fd00000000008 */
[----:B------:R-:W-:-:S08]  /*0dd0*/  DFMA R4, R28, R4, R10 ;  /* 0x000000041c04722b */ /* 0x000fd0000000000a */
[----:B----4-:R-:W-:-:S08]  /*0de0*/  DFMA R4, R28, R4, R12 ;  /* 0x000000041c04722b */ /* 0x010fd0000000000c */
[----:B------:R-:W-:-:S08]  /*0df0*/  DFMA R4, R28, R4, R14 ;  /* 0x000000041c04722b */ /* 0x000fd0000000000e */
[----:B------:R-:W-:Y:S02]  /*0e00*/  DFMA R2, R4, R2, R2 ;  /* 0x000000020402722b */ /* 0x000fe40000000002 */
[----:B------:R-:W-:-:S10]  /*0e10*/  DFMA R4, R28, R4, 1 ;  /* 0x3ff000001c04742b */ /* 0x000fd40000000004 */
[----:B------:R-:W-:Y:S02]  /*0e20*/  FSEL R6, R4, R2, !P0 ;  /* 0x0000000204067208 */ /* 0x000fe40004000000 */
[----:B------:R-:W-:Y:S01]  /*0e30*/  FSEL R7, R5, R3, !P0 ;  /* 0x0000000305077208 */ /* 0x000fe20004000000 */
[----:B------:R-:W-:Y:S01]  /*0e40*/  @!P1 DMUL R2, RZ, R26 ;  /* 0x0000001aff029228 */ /* 0x000fe20000000000 */
[----:B------:R-:W-:Y:S01]  /*0e50*/  LOP3.LUT P0, RZ, R0, 0x2, RZ, 0xc0, !PT ;  /* 0x0000000200ff7812 */ /* 0x000fe2000780c0ff */
[----:B------:R-:W-:-:S03]  /*0e60*/  @!P1 IMAD.MOV.U32 R0, RZ, RZ, RZ ;  /* 0x000000ffff009224 */ /* 0x000fc600078e00ff */
[----:B------:R-:W-:-:S10]  /*0e70*/  DADD R4, RZ, -R6 ;  /* 0x00000000ff047229 */ /* 0x000fd40000000806 */
[----:B------:R-:W-:Y:S02]  /*0e80*/  FSEL R24, R6, R4, !P0 ;  /* 0x0000000406187208 */ /* 0x000fe40004000000 */
[----:B------:R-:W-:Y:S01]  /*0e90*/  FSEL R25, R7, R5, !P0 ;  /* 0x0000000507197208 */ /* 0x000fe20004000000 */
[----:B------:R-:W-:Y:S06]  /*0ea0*/  @!P1 BRA `(.L_x_22) ;  /* 0x0000000000509947 */ /* 0x000fec0003800000 */
[----:B------:R-:W-:Y:S01]  /*0eb0*/  UMOV UR6, 0x6dc9c883 ;  /* 0x6dc9c88300067882 */ /* 0x000fe20000000000 */
[----:B------:R-:W-:Y:S01]  /*0ec0*/  UMOV UR7, 0x3fe45f30 ;  /* 0x3fe45f3000077882 */ /* 0x000fe20000000000 */
[C---:B------:R-:W-:Y:S02]  /*0ed0*/  DSETP.GE.AND P0, PT, |R26|.reuse, 2.14748364800000000000e+09, PT ;  /* 0x41e000001a00742a */ /* 0x040fe40003f06200 */
        /* <DEDUP_REMOVED lines=17> */
.L_x_22:
[----:B------:R-:W-:Y:S05]  /*0ff0*/  BSYNC.RECONVERGENT B0 ;  /* 0x0000000000007941 */ /* 0x000fea0003800200 */
.L_x_21:
[----:B------:R-:W0:Y:S01]  /*1000*/  LDCU.64 UR6, c[0x4][0x8] ;  /* 0x01000100ff0677ac */ /* 0x000e220008000a00 */
[----:B------:R-:W-:Y:S01]  /*1010*/  IMAD.SHL.U32 R4, R0, 0x40, RZ ;  /* 0x0000004000047824 */ /* 0x000fe200078e00ff */
[----:B------:R-:W1:Y:S04]  /*1020*/  LDC.64 R26, c[0x0][0x3d8] ;  /* 0x0000f600ff1a7b82 */ /* 0x000e680000000a00 */
[----:B------:R-:W-:-:S04]  /*1030*/  LOP3.LUT R4, R4, 0x40, RZ, 0xc0, !PT ;  /* 0x0000004004047812 */ /* 0x000fc800078ec0ff */
[----:B0-----:R-:W-:Y:S01]  /*1040*/  IADD3 R34, P0, PT, R4, UR6, RZ ;  /* 0x0000000604227c10 */ /* 0x001fe2000ff1e0ff */
[----:B------:R-:W0:Y:S04]  /*1050*/  LDCU UR6, c[0x0][0x390] ;  /* 0x00007200ff0677ac */ /* 0x000e280008000800 */
[----:B------:R-:W-:-:S05]  /*1060*/  IMAD.X R35, RZ, RZ, UR7, P0 ;  /* 0x00000007ff237e24 */ /* 0x000fca00080e06ff */
[----:B------:R-:W2:Y:S04]  /*1070*/  LDG.E.128.CONSTANT R4, desc[UR4][R34.64] ;  /* 0x0000000422047981 */ /* 0x000ea8000c1e9d00 */
[----:B------:R-:W3:Y:S04]  /*1080*/  LDG.E.128.CONSTANT R8, desc[UR4][R34.64+0x10] ;  /* 0x0000100422087981 */ /* 0x000ee8000c1e9d00 */
[----:B------:R4:W5:Y:S01]  /*1090*/  LDG.E.128.CONSTANT R12, desc[UR4][R34.64+0x20] ;  /* 0x00002004220c7981 */ /* 0x000962000c1e9d00 */
[----:B0-----:R-:W-:-:S04]  /*10a0*/  IMAD R37, R36, UR6, R37 ;  /* 0x0000000624257c24 */ /* 0x001fc8000f8e0225 */
[----:B-1----:R-:W-:-:S05]  /*10b0*/  IMAD.WIDE R26, R37, 0x10, R26 ;  /* 0x00000010251a7825 */ /* 0x002fca00078e021a */
[----:B------:R-:W5:Y:S01]  /*10c0*/  LDG.E.128 R28, desc[UR4][R26.64] ;  /* 0x000000041a1c7981 */ /* 0x000f62000c1e1d00 */
[----:B------:R-:W-:Y:S01]  /*10d0*/  LOP3.LUT R32, R0, 0x1, RZ, 0xc0, !PT ;  /* 0x0000000100207812 */ /* 0x000fe200078ec0ff */
[----:B------:R-:W-:Y:S02]  /*10e0*/  IMAD.MOV.U32 R36, RZ, RZ, 0x20fd8164 ;  /* 0x20fd8164ff247424 */ /* 0x000fe400078e00ff */
[----:B------:R-:W-:Y:S01]  /*10f0*/  IMAD.MOV.U32 R37, RZ, RZ, 0x3da8ff83 ;  /* 0x3da8ff83ff257424 */ /* 0x000fe200078e00ff */
[----:B------:R-:W-:Y:S01]  /*1100*/  ISETP.NE.U32.AND P0, PT, R32, 0x1, PT ;  /* 0x000000012000780c */ /* 0x000fe20003f05070 */
[----:B------:R-:W-:-:S03]  /*1110*/  DMUL R32, R2, R2 ;  /* 0x0000000202207228 */ /* 0x000fc60000000000 */
[----:B----4-:R-:W-:Y:S02]  /*1120*/  FSEL R34, R36, -8.06006814911005101289e+34, !P0 ;  /* 0xf9785eba24227808 */ /* 0x010fe40004000000 */
[----:B------:R-:W-:-:S06]  /*1130*/  FSEL R35, -R37, 0.11223486810922622681, !P0 ;  /* 0x3de5db6525237808 */ /* 0x000fcc0004000100 */
[----:B--2---:R-:W-:-:S08]  /*1140*/  DFMA R4, R32, R34, R4 ;  /* 0x000000222004722b */ /* 0x004fd00000000004 */
[----:B------:R-:W-:-:S08]  /*1150*/  DFMA R4, R32, R4, R6 ;  /* 0x000000042004722b */ /* 0x000fd00000000006 */
[----:B---3--:R-:W-:-:S08]  /*1160*/  DFMA R4, R32, R4, R8 ;  /* 0x000000042004722b */ /* 0x008fd00000000008 */
[----:B------:R-:W-:-:S08]  /*1170*/  DFMA R4, R32, R4, R10 ;  /* 0x000000042004722b */ /* 0x000fd0000000000a */
[----:B-----5:R-:W-:-:S08]  /*1180*/  DFMA R4, R32, R4, R12 ;  /* 0x000000042004722b */ /* 0x020fd0000000000c */
[----:B------:R-:W-:-:S08]  /*1190*/  DFMA R4, R32, R4, R14 ;  /* 0x000000042004722b */ /* 0x000fd0000000000e */
[----:B------:R-:W-:Y:S02]  /*11a0*/  DFMA R2, R4, R2, R2 ;  /* 0x000000020402722b */ /* 0x000fe40000000002 */
[----:B------:R-:W-:-:S10]  /*11b0*/  DFMA R4, R32, R4, 1 ;  /* 0x3ff000002004742b */ /* 0x000fd40000000004 */
[----:B------:R-:W-:Y:S02]  /*11c0*/  FSEL R4, R4, R2, !P0 ;  /* 0x0000000204047208 */ /* 0x000fe40004000000 */
[----:B------:R-:W-:Y:S02]  /*11d0*/  FSEL R5, R5, R3, !P0 ;  /* 0x0000000305057208 */ /* 0x000fe40004000000 */
[----:B------:R-:W-:-:S04]  /*11e0*/  LOP3.LUT P0, RZ, R0, 0x2, RZ, 0xc0, !PT ;  /* 0x0000000200ff7812 */ /* 0x000fc8000780c0ff */
[----:B------:R-:W-:-:S10]  /*11f0*/  DADD R2, RZ, -R4 ;  /* 0x00000000ff027229 */ /* 0x000fd40000000804 */
[----:B------:R-:W-:Y:S02]  /*1200*/  FSEL R2, R4, R2, !P0 ;  /* 0x0000000204027208 */ /* 0x000fe40004000000 */
[----:B------:R-:W-:-:S06]  /*1210*/  FSEL R3, R5, R3, !P0 ;  /* 0x0000000305037208 */ /* 0x000fcc0004000000 */
[C---:B------:R-:W-:Y:S02]  /*1220*/  DMUL R4, R2.reuse, R16 ;  /* 0x0000001002047228 */ /* 0x040fe40000000000 */
[C---:B------:R-:W-:Y:S02]  /*1230*/  DMUL R8, R2.reuse, R22 ;  /* 0x0000001602087228 */ /* 0x040fe40000000000 */
[C---:B------:R-:W-:Y:S02]  /*1240*/  DMUL R6, R2.reuse, R18 ;  /* 0x0000001202067228 */ /* 0x040fe40000000000 */
[----:B------:R-:W-:Y:S02]  /*1250*/  DMUL R2, R2, R20 ;  /* 0x0000001402027228 */ /* 0x000fe40000000000 */
[C---:B------:R-:W-:Y:S02]  /*1260*/  DFMA R4, R24.reuse, R22, -R4 ;  /* 0x000000161804722b */ /* 0x040fe40000000804 */
[----:B------:R-:W-:-:S02]  /*1270*/  DFMA R8, R24, R16, R8 ;  /* 0x000000101808722b */ /* 0x000fc40000000008 */
[C---:B------:R-:W-:Y:S02]  /*1280*/  DFMA R6, R24.reuse, R20, R6 ;  /* 0x000000141806722b */ /* 0x040fe40000000006 */
[----:B------:R-:W-:-:S06]  /*1290*/  DFMA R2, R24, R18, -R2 ;  /* 0x000000121802722b */ /* 0x000fcc0000000802 */
[----:B------:R-:W-:Y:S02]  /*12a0*/  DADD R4, R4, R6 ;  /* 0x0000000004047229 */ /* 0x000fe40000000006 */
[----:B------:R-:W-:-:S06]  /*12b0*/  DADD R2, R8, R2 ;  /* 0x0000000008027229 */ /* 0x000fcc0000000002 */
[----:B------:R-:W-:Y:S02]  /*12c0*/  DADD R28, R4, R28 ;  /* 0x00000000041c7229 */ /* 0x000fe4000000001c */
[----:B------:R-:W-:-:S07]  /*12d0*/  DADD R30, R30, R2 ;  /* 0x000000001e1e7229 */ /* 0x000fce0000000002 */
[----:B------:R-:W-:Y:S01]  /*12e0*/  STG.E.128 desc[UR4][R26.64], R28 ;  /* 0x0000001c1a007986 */ /* 0x000fe2000c101d04 */
[----:B------:R-:W-:Y:S05]  /*12f0*/  EXIT ;  /* 0x000000000000794d */ /* 0x000fea0003800000 */
        .type           $_Z22spectrum_i_not_equal_jiiiiiddddddPKdPK7double2PS1_$__internal_trig_reduction_slowpathd,@function
        .size           $_Z22spectrum_i_not_equal_jiiiiiddddddPKdPK7double2PS1_$__internal_trig_reduction_slowpathd,(.L_x_46 - $_Z22spectrum_i_not_equal_jiiiiiddddddPKdPK7double2PS1_$__internal_trig_reduction_slowpathd)
$_Z22spectrum_i_not_equal_jiiiiiddddddPKdPK7double2PS1_$__internal_trig_reduction_slowpathd:
[----:B------:R-:W-:Y:S01]  /*1300*/  SHF.R.U32.HI R0, RZ, 0x14, R12 ;  /* 0x00000014ff007819 */ /* 0x000fe2000001160c */
[----:B------:R-:W-:Y:S02]  /*1310*/  IMAD.MOV.U32 R7, RZ, RZ, R2 ;  /* 0x000000ffff077224 */ /* 0x000fe400078e0002 */
[----:B------:R-:W-:Y:S01]  /*1320*/  IMAD.MOV.U32 R2, RZ, RZ, RZ ;  /* 0x000000ffff027224 */ /* 0x000fe200078e00ff */
[----:B------:R-:W-:-:S04]  /*1330*/  LOP3.LUT R3, R0, 0x7ff, RZ, 0xc0, !PT ;  /* 0x000007ff00037812 */ /* 0x000fc800078ec0ff */
[----:B------:R-:W-:-:S13]  /*1340*/  ISETP.NE.AND P0, PT, R3, 0x7ff, PT ;  /* 0x000007ff0300780c */ /* 0x000fda0003f05270 */
[----:B------:R-:W-:Y:S05]  /*1350*/  @!P0 BRA `(.L_x_23) ;  /* 0x0000000800488947 */ /* 0x000fea0003800000 */
[----:B------:R-:W-:Y:S01]  /*1360*/  VIADD R2, R3, 0xfffffc00 ;  /* 0xfffffc0003027836 */ /* 0x000fe20000000000 */
[----:B------:R-:W-:Y:S01]  /*1370*/  BSSY.RECONVERGENT B2, `(.L_x_24) ;  /* 0x000002f000027945 */ /* 0x000fe20003800200 */
[----:B------:R-:W-:-:S03]  /*1380*/  CS2R R28, SRZ ;  /* 0x00000000001c7805 */ /* 0x000fc6000001ff00 */
[----:B------:R-:W-:Y:S02]  /*1390*/  SHF.R.U32.HI R4, RZ, 0x6, R2 ;  /* 0x00000006ff047819 */ /* 0x000fe40000011602 */
[----:B------:R-:W-:Y:S02]  /*13a0*/  ISETP.GE.U32.AND P0, PT, R2, 0x80, PT ;  /* 0x000000800200780c */ /* 0x000fe40003f06070 */
[C---:B------:R-:W-:Y:S02]  /*13b0*/  IADD3 R5, PT, PT, -R4.reuse, 0x13, RZ ;  /* 0x0000001304057810 */ /* 0x040fe40007ffe1ff */
[----:B------:R-:W-:Y:S02]  /*13c0*/  IADD3 R9, PT, PT, -R4, 0xf, RZ ;  /* 0x0000000f04097810 */ /* 0x000fe40007ffe1ff */
[----:B------:R-:W-:-:S04]  /*13d0*/  SEL R5, R5, 0x12, P0 ;  /* 0x0000001205057807 */ /* 0x000fc80000000000 */
[----:B------:R-:W-:-:S13]  /*13e0*/  ISETP.GE.AND P0, PT, R9, R5, PT ;  /* 0x000000050900720c */ /* 0x000fda0003f06270 */
[----:B------:R-:W-:Y:S05]  /*13f0*/  @P0 BRA `(.L_x_25) ;  /* 0x0000000000980947 */ /* 0x000fea0003800000 */
[----:B------:R-:W0:Y:S01]  /*1400*/  LDC.64 R30, c[0x0][0x358] ;  /* 0x0000d600ff1e7b82 */ /* 0x000e220000000a00 */
[C---:B------:R-:W-:Y:S01]  /*1410*/  SHF.L.U64.HI R11, R7.reuse, 0xb, R12 ;  /* 0x0000000b070b7819 */ /* 0x040fe2000001020c */
[----:B------:R-:W-:Y:S01]  /*1420*/  BSSY.RECONVERGENT B3, `(.L_x_26) ;  /* 0x0000022000037945 */ /* 0x000fe20003800200 */
[----:B------:R-:W-:Y:S01]  /*1430*/  IMAD.SHL.U32 R7, R7, 0x800, RZ ;  /* 0x0000080007077824 */ /* 0x000fe200078e00ff */
[----:B------:R-:W-:Y:S01]  /*1440*/  IADD3 R8, PT, PT, RZ, -R4, -R5 ;  /* 0x80000004ff087210 */ /* 0x000fe20007ffe805 */
[----:B------:R-:W-:Y:S01]  /*1450*/  IMAD.MOV.U32 R6, RZ, RZ, RZ ;  /* 0x000000ffff067224 */ /* 0x000fe200078e00ff */
[----:B------:R-:W-:Y:S02]  /*1460*/  CS2R R28, SRZ ;  /* 0x00000000001c7805 */ /* 0x000fe4000001ff00 */
[----:B------:R-:W-:-:S07]  /*1470*/  LOP3.LUT R11, R11, 0x80000000, RZ, 0xfc, !PT ;  /* 0x800000000b0b7812 */ /* 0x000fce00078efcff */
.L_x_27:
[----:B------:R-:W1:Y:S01]  /*1480*/  LDC.64 R2, c[0x4][RZ] ;  /* 0x01000000ff027b82 */ /* 0x000e620000000a00 */
[----:B0-----:R-:W-:Y:S02]  /*1490*/  R2UR UR6, R30 ;  /* 0x000000001e0672ca */ /* 0x001fe400000e0000 */
[----:B------:R-:W-:Y:S01]  /*14a0*/  R2UR UR7, R31 ;  /* 0x000000001f0772ca */ /* 0x000fe200000e0000 */
[----:B-1----:R-:W-:-:S12]  /*14b0*/  IMAD.WIDE R2, R9, 0x8, R2 ;  /* 0x0000000809027825 */ /* 0x002fd800078e0202 */
[----:B------:R-:W2:Y:S01]  /*14c0*/  LDG.E.64.CONSTANT R2, desc[UR6][R2.64] ;  /* 0x0000000602027981 */ /* 0x000ea2000c1e9b00 */
[----:B------:R-:W-:Y:S02]  /*14d0*/  IMAD.MOV.U32 R14, RZ, RZ, R28 ;  /* 0x000000ffff0e7224 */ /* 0x000fe400078e001c */
[----:B------:R-:W-:Y:S02]  /*14e0*/  IMAD.MOV.U32 R15, RZ, RZ, R29 ;  /* 0x000000ffff0f7224 */ /* 0x000fe400078e001d */
[----:B------:R-:W-:Y:S02]  /*14f0*/  VIADD R8, R8, 0x1 ;  /* 0x0000000108087836 */ /* 0x000fe40000000000 */
[----:B------:R-:W-:Y:S02]  /*1500*/  VIADD R9, R9, 0x1 ;  /* 0x0000000109097836 */ /* 0x000fe40000000000 */
[----:B--2---:R-:W-:-:S04]  /*1510*/  IMAD.WIDE.U32 R14, P2, R2, R7, R14 ;  /* 0x00000007020e7225 */ /* 0x004fc8000784000e */
[----:B------:R-:W-:Y:S02]  /*1520*/  IMAD R13, R2, R11, RZ ;  /* 0x0000000b020d7224 */ /* 0x000fe400078e02ff */
[CC--:B------:R-:W-:Y:S02]  /*1530*/  IMAD R28, R3.reuse, R7.reuse, RZ ;  /* 0x00000007031c7224 */ /* 0x0c0fe400078e02ff */
[----:B------:R-:W-:Y:S01]  /*1540*/  IMAD.HI.U32 R29, R3, R7, RZ ;  /* 0x00000007031d7227 */ /* 0x000fe200078e00ff */
[----:B------:R-:W-:-:S03]  /*1550*/  IADD3 R15, P0, PT, R13, R15, RZ ;  /* 0x0000000f0d0f7210 */ /* 0x000fc60007f1e0ff */
[----:B------:R-:W-:Y:S01]  /*1560*/  IMAD R13, R6, 0x8, R1 ;  /* 0x00000008060d7824 */ /* 0x000fe200078e0201 */
[----:B------:R-:W-:Y:S01]  /*1570*/  IADD3 R15, P1, PT, R28, R15, RZ ;  /* 0x0000000f1c0f7210 */ /* 0x000fe20007f3e0ff */
[----:B------:R-:W-:-:S04]  /*1580*/  IMAD.HI.U32 R28, R2, R11, RZ ;  /* 0x0000000b021c7227 */ /* 0x000fc800078e00ff */
[----:B------:R-:W-:Y:S01]  /*1590*/  IMAD.X R2, RZ, RZ, R28, P2 ;  /* 0x000000ffff027224 */ /* 0x000fe200010e061c */
[----:B------:R1:W-:Y:S01]  /*15a0*/  STL.64 [R13], R14 ;  /* 0x0000000e0d007387 */ /* 0x0003e20000100a00 */
[----:B------:R-:W-:-:S03]  /*15b0*/  IMAD.HI.U32 R32, R3, R11, RZ ;  /* 0x0000000b03207227 */ /* 0x000fc600078e00ff */
[----:B------:R-:W-:Y:S01]  /*15c0*/  IADD3.X R2, P0, PT, R29, R2, RZ, P0, !PT ;  /* 0x000000021d027210 */ /* 0x000fe2000071e4ff */
[----:B------:R-:W-:Y:S02]  /*15d0*/  IMAD R3, R3, R11, RZ ;  /* 0x0000000b03037224 */ /* 0x000fe400078e02ff */
[----:B------:R-:W-:-:S03]  /*15e0*/  VIADD R6, R6, 0x1 ;  /* 0x0000000106067836 */ /* 0x000fc60000000000 */
[----:B------:R-:W-:Y:S01]  /*15f0*/  IADD3.X R28, P1, PT, R3, R2, RZ, P1, !PT ;  /* 0x00000002031c7210 */ /* 0x000fe20000f3e4ff */
[----:B------:R-:W-:Y:S01]  /*1600*/  IMAD.X R2, RZ, RZ, R32, P0 ;  /* 0x000000ffff027224 */ /* 0x000fe200000e0620 */
[----:B------:R-:W-:-:S03]  /*1610*/  ISETP.NE.AND P0, PT, R8, -0xf, PT ;  /* 0xfffffff10800780c */ /* 0x000fc60003f05270 */
[----:B------:R-:W-:-:S10]  /*1620*/  IMAD.X R29, RZ, RZ, R2, P1 ;  /* 0x000000ffff1d7224 */ /* 0x000fd400008e0602 */
[----:B-1----:R-:W-:Y:S05]  /*1630*/  @P0 BRA `(.L_x_27) ;  /* 0xfffffffc00900947 */ /* 0x002fea000383ffff */
[----:B------:R-:W-:Y:S05]  /*1640*/  BSYNC.RECONVERGENT B3 ;  /* 0x0000000000037941 */ /* 0x000fea0003800200 */
.L_x_26:
[----:B------:R-:W-:-:S07]  /*1650*/  IMAD.MOV.U32 R9, RZ, RZ, R5 ;  /* 0x000000ffff097224 */ /* 0x000fce00078e0005 */
.L_x_25:
[----:B------:R-:W-:Y:S05]  /*1660*/  BSYNC.RECONVERGENT B2 ;  /* 0x0000000000027941 */ /* 0x000fea0003800200 */
.L_x_24:
[----:B------:R-:W-:Y:S01]  /*1670*/  LOP3.LUT P0, R33, R0, 0x3f, RZ, 0xc0, !PT ;  /* 0x0000003f00217812 */ /* 0x000fe2000780c0ff */
[----:B------:R-:W-:-:S04]  /*1680*/  IMAD.IADD R0, R4, 0x1, R9 ;  /* 0x0000000104007824 */ /* 0x000fc800078e0209 */
[----:B------:R-:W-:-:S05]  /*1690*/  IMAD.U32 R31, R0, 0x8, R1 ;  /* 0x00000008001f7824 */ /* 0x000fca00078e0001 */
[----:B------:R0:W-:Y:S04]  /*16a0*/  STL.64 [R31+-0x78], R28 ;  /* 0xffff881c1f007387 */ /* 0x0001e80000100a00 */
[----:B------:R-:W2:Y:S04]  /*16b0*/  @P0 LDL.64 R8, [R1+0x8] ;  /* 0x0000080001080983 */ /* 0x000ea80000100a00 */
[----:B------:R-:W3:Y:S04]  /*16c0*/  LDL.64 R4, [R1+0x10] ;  /* 0x0000100001047983 */ /* 0x000ee80000100a00 */
[----:B------:R-:W4:Y:S01]  /*16d0*/  LDL.64 R2, [R1+0x18] ;  /* 0x0000180001027983 */ /* 0x000f220000100a00 */
[----:B------:R-:W-:Y:S01]  /*16e0*/  @P0 LOP3.LUT R0, R33, 0x3f, RZ, 0x3c, !PT ;  /* 0x0000003f21000812 */ /* 0x000fe200078e3cff */
[----:B------:R-:W-:Y:S01]  /*16f0*/  BSSY.RECONVERGENT B2, `(.L_x_28) ;  /* 0x0000034000027945 */ /* 0x000fe20003800200 */
[----:B--2---:R-:W-:-:S02]  /*1700*/  @P0 SHF.R.U64 R7, R8, 0x1, R9 ;  /* 0x0000000108070819 */ /* 0x004fc40000001209 */
[----:B------:R-:W-:Y:S02]  /*1710*/  @P0 SHF.R.U32.HI R9, RZ, 0x1, R9 ;  /* 0x00000001ff090819 */ /* 0x000fe40000011609 */
[CC--:B---3--:R-:W-:Y:S02]  /*1720*/  @P0 SHF.L.U32 R11, R4.reuse, R33.reuse, RZ ;  /* 0x00000021040b0219 */ /* 0x0c8fe400000006ff */
[----:B------:R-:W-:Y:S02]  /*1730*/  @P0 SHF.R.U64 R6, R7, R0, R9 ;  /* 0x0000000007060219 */ /* 0x000fe40000001209 */
[--C-:B------:R-:W-:Y:S02]  /*1740*/  @P0 SHF.R.U32.HI R15, RZ, 0x1, R5.reuse ;  /* 0x00000001ff0f0819 */ /* 0x100fe40000011605 */
[C-C-:B------:R-:W-:Y:S02]  /*1750*/  @P0 SHF.R.U64 R13, R4.reuse, 0x1, R5.reuse ;  /* 0x00000001040d0819 */ /* 0x140fe40000001205 */
[----:B------:R-:W-:-:S02]  /*1760*/  @P0 SHF.L.U64.HI R8, R4, R33, R5 ;  /* 0x0000002104080219 */ /* 0x000fc40000010205 */
[----:B------:R-:W-:Y:S02]  /*1770*/  @P0 SHF.R.U32.HI R7, RZ, R0, R9 ;  /* 0x00000000ff070219 */ /* 0x000fe40000011609 */
[----:B------:R-:W-:Y:S02]  /*1780*/  @P0 LOP3.LUT R4, R11, R6, RZ, 0xfc, !PT ;  /* 0x000000060b040212 */ /* 0x000fe400078efcff */
[----:B----4-:R-:W-:Y:S02]  /*1790*/  @P0 SHF.L.U32 R9, R2, R33, RZ ;  /* 0x0000002102090219 */ /* 0x010fe400000006ff */
[----:B------:R-:W-:Y:S02]  /*17a0*/  @P0 SHF.R.U64 R14, R13, R0, R15 ;  /* 0x000000000d0e0219 */ /* 0x000fe4000000120f */
[----:B------:R-:W-:Y:S01]  /*17b0*/  @P0 LOP3.LUT R5, R8, R7, RZ, 0xfc, !PT ;  /* 0x0000000708050212 */ /* 0x000fe200078efcff */
[----:B------:R-:W-:Y:S01]  /*17c0*/  IMAD.SHL.U32 R8, R4, 0x4, RZ ;  /* 0x0000000404087824 */ /* 0x000fe200078e00ff */
[----:B------:R-:W-:-:S02]  /*17d0*/  @P0 SHF.L.U64.HI R7, R2, R33, R3 ;  /* 0x0000002102070219 */ /* 0x000fc40000010203 */
[----:B------:R-:W-:Y:S02]  /*17e0*/  @P0 LOP3.LUT R2, R9, R14, RZ, 0xfc, !PT ;  /* 0x0000000e09020212 */ /* 0x000fe400078efcff */
[----:B------:R-:W-:Y:S02]  /*17f0*/  @P0 SHF.R.U32.HI R0, RZ, R0, R15 ;  /* 0x00000000ff000219 */ /* 0x000fe4000001160f */
[----:B------:R-:W-:Y:S02]  /*1800*/  SHF.L.U64.HI R9, R4, 0x2, R5 ;  /* 0x0000000204097819 */ /* 0x000fe40000010205 */
[----:B------:R-:W-:Y:S02]  /*1810*/  @P0 LOP3.LUT R3, R7, R0, RZ, 0xfc, !PT ;  /* 0x0000000007030212 */ /* 0x000fe400078efcff */
[----:B------:R-:W-:Y:S02]  /*1820*/  SHF.L.W.U32.HI R5, R5, 0x2, R2 ;  /* 0x0000000205057819 */ /* 0x000fe40000010e02 */
[----:B------:R-:W-:-:S02]  /*1830*/  IADD3 RZ, P0, PT, RZ, -R8, RZ ;  /* 0x80000008ffff7210 */ /* 0x000fc40007f1e0ff */
[----:B------:R-:W-:Y:S02]  /*1840*/  LOP3.LUT R0, RZ, R9, RZ, 0x33, !PT ;  /* 0x00000009ff007212 */ /* 0x000fe400078e33ff */
[----:B------:R-:W-:Y:S02]  /*1850*/  SHF.L.W.U32.HI R2, R2, 0x2, R3 ;  /* 0x0000000202027819 */ /* 0x000fe40000010e03 */
[----:B------:R-:W-:Y:S02]  /*1860*/  LOP3.LUT R6, RZ, R5, RZ, 0x33, !PT ;  /* 0x00000005ff067212 */ /* 0x000fe400078e33ff */
[----:B------:R-:W-:Y:S02]  /*1870*/  IADD3.X R4, P0, PT, RZ, R0, RZ, P0, !PT ;  /* 0x00000000ff047210 */ /* 0x000fe4000071e4ff */
[----:B------:R-:W-:Y:S02]  /*1880*/  LOP3.LUT R0, RZ, R2, RZ, 0x33, !PT ;  /* 0x00000002ff007212 */ /* 0x000fe400078e33ff */
[----:B------:R-:W-:-:S02]  /*1890*/  IADD3.X R6, P1, PT, RZ, R6, RZ, P0, !PT ;  /* 0x00000006ff067210 */ /* 0x000fc4000073e4ff */
[----:B------:R-:W-:-:S03]  /*18a0*/  ISETP.GT.U32.AND P2, PT, R5, -0x1, PT ;  /* 0xffffffff0500780c */ /* 0x000fc60003f44070 */
[----:B------:R-:W-:Y:S01]  /*18b0*/  IMAD.X R7, RZ, RZ, R0, P1 ;  /* 0x000000ffff077224 */ /* 0x000fe200008e0600 */
[----:B------:R-:W-:-:S04]  /*18c0*/  ISETP.GT.AND.EX P0, PT, R2, -0x1, PT, P2 ;  /* 0xffffffff0200780c */ /* 0x000fc80003f04320 */
[----:B------:R-:W-:Y:S02]  /*18d0*/  SEL R14, R2, R7, P0 ;  /* 0x00000007020e7207 */ /* 0x000fe40000000000 */
[----:B------:R-:W-:Y:S02]  /*18e0*/  SEL R7, R5, R6, P0 ;  /* 0x0000000605077207 */ /* 0x000fe40000000000 */
[----:B------:R-:W-:Y:S02]  /*18f0*/  ISETP.NE.U32.AND P1, PT, R14, RZ, PT ;  /* 0x000000ff0e00720c */ /* 0x000fe40003f25070 */
[----:B------:R-:W-:Y:S02]  /*1900*/  SEL R9, R9, R4, P0 ;  /* 0x0000000409097207 */ /* 0x000fe40000000000 */
[----:B------:R-:W-:Y:S01]  /*1910*/  SEL R5, R7, R14, !P1 ;  /* 0x0000000e07057207 */ /* 0x000fe20004800000 */
[----:B------:R-:W-:-:S05]  /*1920*/  @!P0 IMAD.MOV R8, RZ, RZ, -R8 ;  /* 0x000000ffff088224 */ /* 0x000fca00078e0a08 */
[----:B------:R-:W1:Y:S02]  /*1930*/  FLO.U32 R5, R5 ;  /* 0x0000000500057300 */ /* 0x000e6400000e0000 */
[C---:B-1----:R-:W-:Y:S02]  /*1940*/  IADD3 R6, PT, PT, -R5.reuse, 0x1f, RZ ;  /* 0x0000001f05067810 */ /* 0x042fe40007ffe1ff */
[----:B------:R-:W-:-:S03]  /*1950*/  IADD3 R0, PT, PT, -R5, 0x3f, RZ ;  /* 0x0000003f05007810 */ /* 0x000fc60007ffe1ff */
[----:B------:R-:W-:-:S05]  /*1960*/  @P1 IMAD.MOV R0, RZ, RZ, R6 ;  /* 0x000000ffff001224 */ /* 0x000fca00078e0206 */
[----:B------:R-:W-:-:S13]  /*1970*/  ISETP.NE.AND P1, PT, R0, RZ, PT ;  /* 0x000000ff0000720c */ /* 0x000fda0003f25270 */
[----:B0-----:R-:W-:Y:S05]  /*1980*/  @!P1 BRA `(.L_x_29) ;  /* 0x0000000000289947 */ /* 0x001fea0003800000 */
[----:B------:R-:W-:Y:S02]  /*1990*/  LOP3.LUT R4, R0, 0x3f, RZ, 0xc0, !PT ;  /* 0x0000003f00047812 */ /* 0x000fe400078ec0ff */
[--C-:B------:R-:W-:Y:S02]  /*19a0*/  SHF.R.U64 R6, R8, 0x1, R9.reuse ;  /* 0x0000000108067819 */ /* 0x100fe40000001209 */
[----:B------:R-:W-:Y:S02]  /*19b0*/  SHF.R.U32.HI R8, RZ, 0x1, R9 ;  /* 0x00000001ff087819 */ /* 0x000fe40000011609 */
[----:B------:R-:W-:Y:S02]  /*19c0*/  LOP3.LUT R5, R0, 0x3f, RZ, 0xc, !PT ;  /* 0x0000003f00057812 */ /* 0x000fe400078e0cff */
[CC--:B------:R-:W-:Y:S02]  /*19d0*/  SHF.L.U64.HI R14, R7.reuse, R4.reuse, R14 ;  /* 0x00000004070e7219 */ /* 0x0c0fe4000001020e */
[----:B------:R-:W-:-:S02]  /*19e0*/  SHF.L.U32 R7, R7, R4, RZ ;  /* 0x0000000407077219 */ /* 0x000fc400000006ff */
[-CC-:B------:R-:W-:Y:S02]  /*19f0*/  SHF.R.U64 R4, R6, R5.reuse, R8.reuse ;  /* 0x0000000506047219 */ /* 0x180fe40000001208 */
[----:B------:R-:W-:Y:S02]  /*1a00*/  SHF.R.U32.HI R5, RZ, R5, R8 ;  /* 0x00000005ff057219 */ /* 0x000fe40000011608 */
[----:B------:R-:W-:Y:S02]  /*1a10*/  LOP3.LUT R7, R7, R4, RZ, 0xfc, !PT ;  /* 0x0000000407077212 */ /* 0x000fe400078efcff */
[----:B------:R-:W-:-:S07]  /*1a20*/  LOP3.LUT R14, R14, R5, RZ, 0xfc, !PT ;  /* 0x000000050e0e7212 */ /* 0x000fce00078efcff */
.L_x_29:
[----:B------:R-:W-:Y:S05]  /*1a30*/  BSYNC.RECONVERGENT B2 ;  /* 0x0000000000027941 */ /* 0x000fea0003800200 */
.L_x_28:
[----:B------:R-:W-:-:S04]  /*1a40*/  IMAD.WIDE.U32 R8, R7, 0x2168c235, RZ ;  /* 0x2168c23507087825 */ /* 0x000fc800078e00ff */
[----:B------:R-:W-:Y:S01]  /*1a50*/  IMAD.MOV.U32 R4, RZ, RZ, R9 ;  /* 0x000000ffff047224 */ /* 0x000fe200078e0009 */
[----:B------:R-:W-:Y:S01]  /*1a60*/  IADD3 RZ, P1, PT, R8, R8, RZ ;  /* 0x0000000808ff7210 */ /* 0x000fe20007f3e0ff */
[----:B------:R-:W-:Y:S02]  /*1a70*/  IMAD.MOV.U32 R5, RZ, RZ, RZ ;  /* 0x000000ffff057224 */ /* 0x000fe400078e00ff */
[----:B------:R-:W-:-:S04]  /*1a80*/  IMAD.HI.U32 R6, R14, -0x36f0255e, RZ ;  /* 0xc90fdaa20e067827 */ /* 0x000fc800078e00ff */
[----:B------:R-:W-:-:S04]  /*1a90*/  IMAD.WIDE.U32 R4, R7, -0x36f0255e, R4 ;  /* 0xc90fdaa207047825 */ /* 0x000fc800078e0004 */
[C---:B------:R-:W-:Y:S02]  /*1aa0*/  IMAD R7, R14.reuse, -0x36f0255e, RZ ;  /* 0xc90fdaa20e077824 */ /* 0x040fe400078e02ff */
[----:B------:R-:W-:-:S04]  /*1ab0*/  IMAD.WIDE.U32 R4, P2, R14, 0x2168c235, R4 ;  /* 0x2168c2350e047825 */ /* 0x000fc80007840004 */
[----:B------:R-:W-:Y:S01]  /*1ac0*/  IMAD.X R6, RZ, RZ, R6, P2 ;  /* 0x000000ffff067224 */ /* 0x000fe200010e0606 */
[----:B------:R-:W-:Y:S02]  /*1ad0*/  IADD3 R5, P2, PT, R7, R5, RZ ;  /* 0x0000000507057210 */ /* 0x000fe40007f5e0ff */
[----:B------:R-:W-:Y:S02]  /*1ae0*/  IADD3.X RZ, P1, PT, R4, R4, RZ, P1, !PT ;  /* 0x0000000404ff7210 */ /* 0x000fe40000f3e4ff */
[C---:B------:R-:W-:Y:S01]  /*1af0*/  ISETP.GT.U32.AND P3, PT, R5.reuse, RZ, PT ;  /* 0x000000ff0500720c */ /* 0x040fe20003f64070 */
[----:B------:R-:W-:Y:S01]  /*1b00*/  IMAD.X R6, RZ, RZ, R6, P2 ;  /* 0x000000ffff067224 */ /* 0x000fe200010e0606 */
[----:B------:R-:W-:-:S04]  /*1b10*/  IADD3.X R4, P2, PT, R5, R5, RZ, P1, !PT ;  /* 0x0000000505047210 */ /* 0x000fc80000f5e4ff */
[C---:B------:R-:W-:Y:S01]  /*1b20*/  ISETP.GT.AND.EX P1, PT, R6.reuse, RZ, PT, P3 ;  /* 0x000000ff0600720c */ /* 0x040fe20003f24330 */
[----:B------:R-:W-:-:S03]  /*1b30*/  IMAD.X R7, R6, 0x1, R6, P2 ;  /* 0x0000000106077824 */ /* 0x000fc600010e0606 */
[----:B------:R-:W-:Y:S02]  /*1b40*/  SEL R5, R4, R5, P1 ;  /* 0x0000000504057207 */ /* 0x000fe40000800000 */
[----:B------:R-:W-:Y:S02]  /*1b50*/  SEL R6, R7, R6, P1 ;  /* 0x0000000607067207 */ /* 0x000fe40000800000 */
[----:B------:R-:W-:Y:S02]  /*1b60*/  IADD3 R5, P2, PT, R5, 0x1, RZ ;  /* 0x0000000105057810 */ /* 0x000fe40007f5e0ff */
[----:B------:R-:W-:Y:S02]  /*1b70*/  SEL R7, RZ, 0xffffffff, !P1 ;  /* 0xffffffffff077807 */ /* 0x000fe40004800000 */
[----:B------:R-:W-:Y:S01]  /*1b80*/  LOP3.LUT P1, R4, R12, 0x80000000, RZ, 0xc0, !PT ;  /* 0x800000000c047812 */ /* 0x000fe2000782c0ff */
[----:B------:R-:W-:Y:S02]  /*1b90*/  IMAD.X R6, RZ, RZ, R6, P2 ;  /* 0x000000ffff067224 */ /* 0x000fe400010e0606 */
[----:B------:R-:W-:Y:S01]  /*1ba0*/  IMAD.IADD R7, R7, 0x1, -R0 ;  /* 0x0000000107077824 */ /* 0x000fe200078e0a00 */
[----:B------:R-:W-:-:S02]  /*1bb0*/  @!P0 LOP3.LUT R4, R4, 0x80000000, RZ, 0x3c, !PT ;  /* 0x8000000004048812 */ /* 0x000fc400078e3cff */
[----:B------:R-:W-:-:S04]  /*1bc0*/  SHF.R.U64 R5, R5, 0xa, R6 ;  /* 0x0000000a05057819 */ /* 0x000fc80000001206 */
[----:B------:R-:W-:-:S04]  /*1bd0*/  IADD3 R5, P2, PT, R5, 0x1, RZ ;  /* 0x0000000105057810 */ /* 0x000fc80007f5e0ff */
[----:B------:R-:W-:-:S04]  /*1be0*/  LEA.HI.X R6, R6, RZ, RZ, 0x16, P2 ;  /* 0x000000ff06067211 */ /* 0x000fc800010fb4ff */
[--C-:B------:R-:W-:Y:S02]  /*1bf0*/  SHF.R.U64 R0, R5, 0x1, R6.reuse ;  /* 0x0000000105007819 */ /* 0x100fe40000001206 */
[----:B------:R-:W-:Y:S01]  /*1c00*/  SHF.R.U32.HI R5, RZ, 0x1e, R3 ;  /* 0x0000001eff057819 */ /* 0x000fe20000011603 */
[----:B------:R-:W-:Y:S01]  /*1c10*/  IMAD.SHL.U32 R3, R7, 0x100000, RZ ;  /* 0x0010000007037824 */ /* 0x000fe200078e00ff */
[----:B------:R-:W-:Y:S02]  /*1c20*/  SHF.R.U32.HI R6, RZ, 0x1, R6 ;  /* 0x00000001ff067819 */ /* 0x000fe40000011606 */
[----:B------:R-:W-:Y:S02]  /*1c30*/  IADD3 R7, P2, P3, RZ, RZ, R0 ;  /* 0x000000ffff077210 */ /* 0x000fe40007b5e000 */
[----:B------:R-:W-:Y:S02]  /*1c40*/  LEA.HI R2, R2, R5, RZ, 0x1 ;  /* 0x0000000502027211 */ /* 0x000fe400078f08ff */
[----:B------:R-:W-:-:S03]  /*1c50*/  IADD3.X R3, PT, PT, R3, 0x3fe00000, R6, P2, P3 ;  /* 0x3fe0000003037810 */ /* 0x000fc600017e6406 */
[----:B------:R-:W-:Y:S01]  /*1c60*/  @P1 IMAD.MOV R2, RZ, RZ, -R2 ;  /* 0x000000ffff021224 */ /* 0x000fe200078e0a02 */
[----:B------:R-:W-:-:S07]  /*1c70*/  LOP3.LUT R12, R3, R4, RZ, 0xfc, !PT ;  /* 0x00000004030c7212 */ /* 0x000fce00078efcff */
.L_x_23:
[----:B------:R-:W-:Y:S02]  /*1c80*/  IMAD.MOV.U32 R11, RZ, RZ, 0x0 ;  /* 0x00000000ff0b7424 */ /* 0x000fe400078e00ff */
[----:B------:R-:W-:Y:S02]  /*1c90*/  IMAD.MOV.U32 R0, RZ, RZ, R2 ;  /* 0x000000ffff007224 */ /* 0x000fe400078e0002 */
[----:B------:R-:W-:Y:S02]  /*1ca0*/  IMAD.MOV.U32 R2, RZ, RZ, R7 ;  /* 0x000000ffff027224 */ /* 0x000fe400078e0007 */
[----:B------:R-:W-:Y:S01]  /*1cb0*/  IMAD.MOV.U32 R3, RZ, RZ, R12 ;  /* 0x000000ffff037224 */ /* 0x000fe200078e000c */
[----:B------:R-:W-:Y:S06]  /*1cc0*/  RET.REL.NODEC R10 `(_Z22spectrum_i_not_equal_jiiiiiddddddPKdPK7double2PS1_) ;  /* 0xffffffe00acc7950 */ /* 0x000fec0003c3ffff */
.L_x_30:
        /* <DEDUP_REMOVED lines=11> */
.L_x_46:


//--------------------- .text._Z18spectrum_i_equal_jiiiiidddPK7double2PS_ --------------------------
	.section	.text._Z18spectrum_i_equal_jiiiiidddPK7double2PS_,"ax",@progbits
	.align	128
        .global         _Z18spectrum_i_equal_jiiiiidddPK7double2PS_
        .type           _Z18spectrum_i_equal_jiiiiidddPK7double2PS_,@function
        .size           _Z18spectrum_i_equal_jiiiiidddPK7double2PS_,(.L_x_50 - _Z18spectrum_i_equal_jiiiiidddPK7double2PS_)
        .other          _Z18spectrum_i_equal_jiiiiidddPK7double2PS_,@"STO_CUDA_ENTRY STV_DEFAULT"
_Z18spectrum_i_equal_jiiiiidddPK7double2PS_:
.text._Z18spectrum_i_equal_jiiiiidddPK7double2PS_:
[----:B------:R-:W-:Y:S01]  /*0000*/  LDC R1, c[0x0][0x37c] ;  /* 0x0000df00ff017b82 */ /* 0x000fe20000000800 */
[----:B------:R-:W0:Y:S07]  /*0010*/  S2R R3, SR_TID.Y ;  /* 0x0000000000037919 */ /* 0x000e2e0000002200 */
[----:B------:R-:W1:Y:S01]  /*0020*/  LDC R29, c[0x0][0x360] ;  /* 0x0000d800ff1d7b82 */ /* 0x000e620000000800 */
[----:B------:R-:W2:Y:S01]  /*0030*/  LDCU UR6, c[0x0][0x390] ;  /* 0x00007200ff0677ac */ /* 0x000ea20008000800 */
[----:B------:R-:W1:Y:S01]  /*0040*/  S2R R2, SR_TID.X ;  /* 0x0000000000027919 */ /* 0x000e620000002100 */
[----:B------:R-:W3:Y:S05]  /*0050*/  LDCU UR7, c[0x0][0x38c] ;  /* 0x00007180ff0777ac */ /* 0x000eea0008000800 */
[----:B------:R-:W0:Y:S08]  /*0060*/  S2UR UR5, SR_CTAID.Y ;  /* 0x00000000000579c3 */ /* 0x000e300000002600 */
[----:B------:R-:W0:Y:S08]  /*0070*/  LDC R0, c[0x0][0x364] ;  /* 0x0000d900ff007b82 */ /* 0x000e300000000800 */
[----:B------:R-:W1:Y:S01]  /*0080*/  S2UR UR4, SR_CTAID.X ;  /* 0x00000000000479c3 */ /* 0x000e620000002500 */
[----:B0-----:R-:W-:-:S05]  /*0090*/  IMAD R0, R0, UR5, R3 ;  /* 0x0000000500007c24 */ /* 0x001fca000f8e0203 */
[----:B--2---:R-:W-:Y:S01]  /*00a0*/  ISETP.GE.AND P0, PT, R0, UR6, PT ;  /* 0x0000000600007c0c */ /* 0x004fe2000bf06270 */
[----:B-1----:R-:W-:-:S05]  /*00b0*/  IMAD R29, R29, UR4, R2 ;  /* 0x000000041d1d7c24 */ /* 0x002fca000f8e0202 */
[----:B---3--:R-:W-:-:S13]  /*00c0*/  ISETP.GE.OR P0, PT, R29, UR7, P0 ;  /* 0x000000071d007c0c */ /* 0x008fda0008706670 */
[----:B------:R-:W-:Y:S05]  /*00d0*/  @P0 EXIT ;  /* 0x000000000000094d */ /* 0x000fea0003800000 */
[----:B------:R-:W0:Y:S01]  /*00e0*/  LDC R3, c[0x0][0x380] ;  /* 0x0000e000ff037b82 */ /* 0x000e220000000800 */
[----:B------:R-:W0:Y:S01]  /*00f0*/  LDCU UR7, c[0x0][0x388] ;  /* 0x00007100ff0777ac */ /* 0x000e220008000800 */
[----:B------:R-:W1:Y:S06]  /*0100*/  LDCU.64 UR4, c[0x0][0x358] ;  /* 0x00006b00ff0477ac */ /* 0x000e6c0008000a00 */
[----:B------:R-:W2:Y:S08]  /*0110*/  LDC.64 R4, c[0x0][0x3b0] ;  /* 0x0000ec00ff047b82 */ /* 0x000eb00000000a00 */
[----:B------:R-:W3:Y:S01]  /*0120*/  LDC.64 R6, c[0x0][0x398] ;  /* 0x0000e600ff067b82 */ /* 0x000ee20000000a00 */
[----:B0-----:R-:W-:-:S07]  /*0130*/  IMAD R2, R0, UR7, R3 ;  /* 0x0000000700027c24 */ /* 0x001fce000f8e0203 */
[----:B------:R-:W0:Y:S01]  /*0140*/  LDC.64 R22, c[0x0][0x3a0] ;  /* 0x0000e800ff167b82 */ /* 0x000e220000000a00 */
[----:B------:R-:W-:-:S05]  /*0150*/  LEA R3, R2, R2, 0x1 ;  /* 0x0000000202037211 */ /* 0x000fca00078e08ff */
[----:B--2---:R-:W-:-:S05]  /*0160*/  IMAD.WIDE R4, R3, 0x10, R4 ;  /* 0x0000001003047825 */ /* 0x004fca00078e0204 */
[----:B-1----:R-:W2:Y:S04]  /*0170*/  LDG.E.128 R16, desc[UR4][R4.64] ;  /* 0x0000000404107981 */ /* 0x002ea8000c1e1d00 */
[----:B------:R-:W4:Y:S04]  /*0180*/  LDG.E.128 R12, desc[UR4][R4.64+0x10] ;  /* 0x00001004040c7981 */ /* 0x000f28000c1e1d00 */
[----:B------:R1:W5:Y:S01]  /*0190*/  LDG.E.128 R8, desc[UR4][R4.64+0x20] ;  /* 0x0000200404087981 */ /* 0x000362000c1e1d00 */
[----:B---3--:R-:W-:Y:S01]  /*01a0*/  DFMA R20, -R6, R6, 1 ;  /* 0x3ff000000614742b */ /* 0x008fe20000000106 */
[----:B------:R-:W-:-:S07]  /*01b0*/  IMAD R29, R29, UR6, R0 ;  /* 0x000000061d1d7c24 */ /* 0x000fce000f8e0200 */
[----:B------:R-:W-:Y:S01]  /*01c0*/  DSETP.NEU.AND P0, PT, R20, RZ, PT ;  /* 0x000000ff1400722a */ /* 0x000fe20003f0d000 */
[----:B-1----:R-:W-:-:S13]  /*01d0*/  CS2R R4, SRZ ;  /* 0x0000000000047805 */ /* 0x002fda000001ff00 */
[-C--:B--2---:R-:W-:Y:S02]  /*01e0*/  @P0 DMUL R26, R16, R18.reuse ;  /* 0x00000012101a0228 */ /* 0x084fe40000000000 */
[----:B------:R-:W-:-:S06]  /*01f0*/  @P0 DMUL R2, R18, R18 ;  /* 0x0000001212020228 */ /* 0x000fcc0000000000 */
[----:B------:R-:W-:Y:S02]  /*0200*/  @P0 DADD R26, R26, -R26 ;  /* 0x000000001a1a0229 */ /* 0x000fe4000000081a */
[----:B------:R-:W-:Y:S01]  /*0210*/  @P0 DFMA R24, R16, R16, R2 ;  /* 0x000000101018022b */ /* 0x000fe20000000002 */
[----:B------:R-:W-:-:S05]  /*0220*/  CS2R R2, SRZ ;  /* 0x0000000000027805 */ /* 0x000fca000001ff00 */
[----:B------:R-:W-:Y:S02]  /*0230*/  @P0 DFMA R4, R20, R26, RZ ;  /* 0x0000001a1404022b */ /* 0x000fe400000000ff */
[----:B0-----:R-:W-:Y:S02]  /*0240*/  DFMA R26, -R6, R22, RZ ;  /* 0x00000016061a722b */ /* 0x001fe400000001ff */
[----:B------:R-:W-:-:S06]  /*0250*/  @P0 DFMA R2, R20, R24, RZ ;  /* 0x000000181402022b */ /* 0x000fcc00000000ff */
[----:B------:R-:W-:-:S14]  /*0260*/  DSETP.NEU.AND P1, PT, R26, RZ, PT ;  /* 0x000000ff1a00722a */ /* 0x000fdc0003f2d000 */
[----:B----4-:R-:W-:-:S08]  /*0270*/  @P1 DMUL R20, R18, R14 ;  /* 0x0000000e12141228 */ /* 0x010fd00000000000 */
[----:B------:R-:W-:-:S08]  /*0280*/  @P1 DFMA R20, R16, R12, R20 ;  /* 0x0000000c1014122b */ /* 0x000fd00000000014 */
[----:B------:R-:W-:Y:S02]  /*0290*/  @P1 DFMA R2, R26, R20, R2 ;  /* 0x000000141a02122b */ /* 0x000fe40000000002 */
[----:B------:R-:W-:-:S08]  /*02a0*/  @P1 DMUL R20, R18, R12 ;  /* 0x0000000c12141228 */ /* 0x000fd00000000000 */
[----:B------:R-:W-:-:S08]  /*02b0*/  @P1 DFMA R20, R16, R14, -R20 ;  /* 0x0000000e1014122b */ /* 0x000fd00000000814 */
[----:B------:R-:W-:Y:S02]  /*02c0*/  @P1 DFMA R4, R26, R20, R4 ;  /* 0x000000141a04122b */ /* 0x000fe40000000004 */
[----:B------:R-:W0:Y:S02]  /*02d0*/  LDC.64 R20, c[0x0][0x3a8] ;  /* 0x0000ea00ff147b82 */ /* 0x000e240000000a00 */
[----:B0-----:R-:W-:-:S08]  /*02e0*/  DFMA R6, -R6, R20, RZ ;  /* 0x000000140606722b */ /* 0x001fd000000001ff */
[----:B------:R-:W-:-:S14]  /*02f0*/  DSETP.NEU.AND P0, PT, R6, RZ, PT ;  /* 0x000000ff0600722a */ /* 0x000fdc0003f0d000 */
[----:B-----5:R-:W-:-:S08]  /*0300*/  @P0 DMUL R24, R18, R10 ;  /* 0x0000000a12180228 */ /* 0x020fd00000000000 */
[----:B------:R-:W-:-:S08]  /*0310*/  @P0 DFMA R24, R16, R8, R24 ;  /* 0x000000081018022b */ /* 0x000fd00000000018 */
[----:B------:R-:W-:Y:S02]  /*0320*/  @P0 DFMA R2, R6, R24, R2 ;  /* 0x000000180602022b */ /* 0x000fe40000000002 */
[----:B------:R-:W-:-:S08]  /*0330*/  @P0 DMUL R24, R18, R8 ;  /* 0x0000000812180228 */ /* 0x000fd00000000000 */
[----:B------:R-:W-:-:S08]  /*0340*/  @P0 DFMA R24, R16, R10, -R24 ;  /* 0x0000000a1018022b */ /* 0x000fd00000000818 */
[----:B------:R-:W-:Y:S02]  /*0350*/  @P0 DFMA R4, R6, R24, R4 ;  /* 0x000000180604022b */ /* 0x000fe40000000004 */
[----:B------:R-:W-:-:S08]  /*0360*/  @P1 DMUL R24, R18, R14 ;  /* 0x0000000e12181228 */ /* 0x000fd00000000000 */
[----:B------:R-:W-:-:S08]  /*0370*/  @P1 DFMA R24, R16, R12, R24 ;  /* 0x0000000c1018122b */ /* 0x000fd00000000018 */
[----:B------:R-:W-:Y:S02]  /*0380*/  @P1 DFMA R2, R26, R24, R2 ;  /* 0x000000181a02122b */ /* 0x000fe40000000002 */
[----:B------:R-:W-:-:S08]  /*0390*/  @P1 DMUL R24, R16, R14 ;  /* 0x0000000e10181228 */ /* 0x000fd00000000000 */
[----:B------:R-:W-:-:S08]  /*03a0*/  @P1 DFMA R24, R18, R12, -R24 ;  /* 0x0000000c1218122b */ /* 0x000fd00000000818 */
[----:B------:R-:W-:Y:S02]  /*03b0*/  @P1 DFMA R4, R26, R24, R4 ;  /* 0x000000181a04122b */ /* 0x000fe40000000004 */
[C---:B------:R-:W-:Y:S02]  /*03c0*/  DFMA R24, -R22.reuse, R22, 1 ;  /* 0x3ff000001618742b */ /* 0x040fe40000000116 */
[----:B------:R-:W-:-:S06]  /*03d0*/  DFMA R22, -R22, R20, RZ ;  /* 0x000000141616722b */ /* 0x000fcc00000001ff */
[----:B------:R-:W-:Y:S02]  /*03e0*/  DSETP.NEU.AND P2, PT, R24, RZ, PT ;  /* 0x000000ff1800722a */ /* 0x000fe40003f4d000 */
[----:B------:R-:W-:-:S12]  /*03f0*/  DSETP.NEU.AND P1, PT, R22, RZ, PT ;  /* 0x000000ff1600722a */ /* 0x000fd80003f2d000 */
[----:B------:R-:W-:-:S08]  /*0400*/  @P2 DMUL R26, R14, R14 ;  /* 0x0000000e0e1a2228 */ /* 0x000fd00000000000 */
[----:B------:R-:W-:-:S08]  /*0410*/  @P2 DFMA R26, R12, R12, R26 ;  /* 0x0000000c0c1a222b */ /* 0x000fd0000000001a */
[----:B------:R-:W-:Y:S02]  /*0420*/  @P2 DFMA R2, R24, R26, R2 ;  /* 0x0000001a1802222b */ /* 0x000fe40000000002 */
[----:B------:R-:W-:-:S08]  /*0430*/  @P2 DMUL R26, R12, R14 ;  /* 0x0000000e0c1a2228 */ /* 0x000fd00000000000 */
[----:B------:R-:W-:-:S08]  /*0440*/  @P2 DADD R26, R26, -R26 ;  /* 0x000000001a1a2229 */ /* 0x000fd0000000081a */
[----:B------:R-:W-:Y:S02]  /*0450*/  @P2 DFMA R4, R24, R26, R4 ;  /* 0x0000001a1804222b */ /* 0x000fe40000000004 */
[-C--:B------:R-:W-:Y:S02]  /*0460*/  @P1 DMUL R24, R14, R10.reuse ;  /* 0x0000000a0e181228 */ /* 0x080fe40000000000 */
[----:B------:R-:W-:-:S06]  /*0470*/  @P0 DMUL R26, R16, R10 ;  /* 0x0000000a101a0228 */ /* 0x000fcc0000000000 */
[-C--:B------:R-:W-:Y:S02]  /*0480*/  @P1 DFMA R24, R12, R8.reuse, R24 ;  /* 0x000000080c18122b */ /* 0x080fe40000000018 */
[----:B------:R-:W-:-:S06]  /*0490*/  @P0 DFMA R26, R18, R8, -R26 ;  /* 0x00000008121a022b */ /* 0x000fcc000000081a */
[----:B------:R-:W-:Y:S02]  /*04a0*/  @P1 DFMA R2, R22, R24, R2 ;  /* 0x000000181602122b */ /* 0x000fe40000000002 */
[----:B------:R-:W-:-:S08]  /*04b0*/  @P0 DMUL R24, R18, R10 ;  /* 0x0000000a12180228 */ /* 0x000fd00000000000 */
[-C--:B------:R-:W-:Y:S02]  /*04c0*/  @P0 DFMA R24, R16, R8.reuse, R24 ;  /* 0x000000081018022b */ /* 0x080fe40000000018 */
[----:B------:R-:W-:Y:S02]  /*04d0*/  @P1 DMUL R16, R14, R8 ;  /* 0x000000080e101228 */ /* 0x000fe40000000000 */
[----:B------:R-:W-:-:S04]  /*04e0*/  DFMA R20, -R20, R20, 1 ;  /* 0x3ff000001414742b */ /* 0x000fc80000000114 */
[----:B------:R-:W-:Y:S02]  /*04f0*/  @P0 DFMA R2, R6, R24, R2 ;  /* 0x000000180602022b */ /* 0x000fe40000000002 */
[----:B------:R-:W-:-:S08]  /*0500*/  @P1 DFMA R16, R12, R10, -R16 ;  /* 0x0000000a0c10122b */ /* 0x000fd00000000810 */
[----:B------:R-:W-:Y:S02]  /*0510*/  @P1 DFMA R4, R22, R16, R4 ;  /* 0x000000101604122b */ /* 0x000fe40000000004 */
[----:B------:R-:W0:Y:S02]  /*0520*/  LDC.64 R16, c[0x0][0x3b8] ;  /* 0x0000ee00ff107b82 */ /* 0x000e240000000a00 */
[----:B0-----:R-:W-:-:S05]  /*0530*/  IMAD.WIDE R28, R29, 0x10, R16 ;  /* 0x000000101d1c7825 */ /* 0x001fca00078e0210 */
[----:B------:R-:W2:Y:S01]  /*0540*/  LDG.E.128 R16, desc[UR4][R28.64] ;  /* 0x000000041c107981 */ /* 0x000ea2000c1e1d00 */
[----:B------:R-:W-:Y:S02]  /*0550*/  @P0 DFMA R4, R6, R26, R4 ;  /* 0x0000001a0604022b */ /* 0x000fe40000000004 */
[----:B------:R-:W-:Y:S02]  /*0560*/  DSETP.NEU.AND P0, PT, R20, RZ, PT ;  /* 0x000000ff1400722a */ /* 0x000fe40003f0d000 */
[-C--:B------:R-:W-:Y:S02]  /*0570*/  @P1 DMUL R6, R12, R10.reuse ;  /* 0x0000000a0c061228 */ /* 0x080fe40000000000 */
[----:B------:R-:W-:-:S06]  /*0580*/  @P1 DMUL R24, R14, R10 ;  /* 0x0000000a0e181228 */ /* 0x000fcc0000000000 */
[-C--:B------:R-:W-:Y:S02]  /*0590*/  @P1 DFMA R6, R14, R8.reuse, -R6 ;  /* 0x000000080e06122b */ /* 0x080fe40000000806 */
[----:B------:R-:W-:Y:S02]  /*05a0*/  @P1 DFMA R12, R12, R8, R24 ;  /* 0x000000080c0c122b */ /* 0x000fe40000000018 */
[-C--:B------:R-:W-:Y:S02]  /*05b0*/  @P0 DMUL R14, R10, R10.reuse ;  /* 0x0000000a0a0e0228 */ /* 0x080fe40000000000 */
[----:B------:R-:W-:Y:S02]  /*05c0*/  @P0 DMUL R10, R8, R10 ;  /* 0x0000000a080a0228 */ /* 0x000fe40000000000 */
[C---:B------:R-:W-:Y:S02]  /*05d0*/  @P1 DFMA R4, R22.reuse, R6, R4 ;  /* 0x000000061604122b */ /* 0x040fe40000000004 */
[----:B------:R-:W-:-:S02]  /*05e0*/  @P1 DFMA R2, R22, R12, R2 ;  /* 0x0000000c1602122b */ /* 0x000fc40000000002 */
[----:B------:R-:W-:Y:S02]  /*05f0*/  @P0 DFMA R14, R8, R8, R14 ;  /* 0x00000008080e022b */ /* 0x000fe4000000000e */
[----:B------:R-:W-:-:S06]  /*0600*/  @P0 DADD R10, R10, -R10 ;  /* 0x000000000a0a0229 */ /* 0x000fcc000000080a */
[C---:B------:R-:W-:Y:S02]  /*0610*/  @P0 DFMA R2, R20.reuse, R14, R2 ;  /* 0x0000000e1402022b */ /* 0x040fe40000000002 */
[----:B------:R-:W-:-:S06]  /*0620*/  @P0 DFMA R4, R20, R10, R4 ;  /* 0x0000000a1404022b */ /* 0x000fcc0000000004 */
[----:B--2---:R-:W-:Y:S02]  /*0630*/  DADD R16, R16, R2 ;  /* 0x0000000010107229 */ /* 0x004fe40000000002 */
[----:B------:R-:W-:-:S07]  /*0640*/  DADD R18, R18, R4 ;  /* 0x0000000012127229 */ /* 0x000fce0000000004 */
[----:B------:R-:W-:Y:S01]  /*0650*/  STG.E.128 desc[UR4][R28.64], R16 ;  /* 0x000000101c007986 */ /* 0x000fe2000c101d04 */
[----:B------:R-:W-:Y:S05]  /*0660*/  EXIT ;  /* 0x000000000000794d */ /* 0x000fea0003800000 */
.L_x_31:
        /* <DEDUP_REMOVED lines=9> */
.L_x_50:


//--------------------- .text._Z8spectrumiiiiiddddddPKdPK7double2PS1_ --------------------------
	.section	.text._Z8spectrumiiiiiddddddPKdPK7double2PS1_,"ax",@progbits
	.align	128
        .global         _Z8spectrumiiiiiddddddPKdPK7double2PS1_
        .type           _Z8spectrumiiiiiddddddPKdPK7double2PS1_,@function
        .size           _Z8spectrumiiiiiddddddPKdPK7double2PS1_,(.L_x_47 - _Z8spectrumiiiiiddddddPKdPK7double2PS1_)
        .other          _Z8spectrumiiiiiddddddPKdPK7double2PS1_,@"STO_CUDA_ENTRY STV_DEFAULT"
_Z8spectrumiiiiiddddddPKdPK7double2PS1_:
.text._Z8spectrumiiiiiddddddPKdPK7double2PS1_:
        /* <DEDUP_REMOVED lines=17> */
[----:B------:R-:W1:Y:S06]  /*0110*/  LDCU.64 UR4, c[0x0][0x358] ;  /* 0x00006b00ff0477ac */ /* 0x000e6c0008000a00 */
[----:B------:R-:W2:Y:S08]  /*0120*/  LDC.64 R2, c[0x0][0x3d0] ;  /* 0x0000f400ff027b82 */ /* 0x000eb00000000a00 */
[----:B------:R-:W3:Y:S01]  /*0130*/  LDC.64 R30, c[0x0][0x398] ;  /* 0x0000e600ff1e7b82 */ /* 0x000ee20000000a00 */
[----:B------:R-:W-:Y:S01]  /*0140*/  CS2R R34, SRZ ;  /* 0x0000000000227805 */ /* 0x000fe2000001ff00 */
[----:B------:R-:W4:Y:S01]  /*0150*/  LDCU.128 UR8, c[0x0][0x3b0] ;  /* 0x00007600ff0877ac */ /* 0x000f220008000c00 */
[----:B0-----:R-:W-:-:S02]  /*0160*/  IMAD R4, R33, UR6, R4 ;  /* 0x0000000621047c24 */ /* 0x001fc4000f8e0204 */
[----:B------:R-:W-:Y:S02]  /*0170*/  IMAD R5, R33, UR6, R5 ;  /* 0x0000000621057c24 */ /* 0x000fe4000f8e0205 */
[----:B------:R-:W-:Y:S02]  /*0180*/  IMAD R25, R4, 0x3, RZ ;  /* 0x0000000304197824 */ /* 0x000fe400078e02ff */
[----:B------:R-:W-:Y:S02]  /*0190*/  IMAD R5, R5, 0x3, RZ ;  /* 0x0000000305057824 */ /* 0x000fe400078e02ff */
[----:B--2---:R-:W-:-:S04]  /*01a0*/  IMAD.WIDE R24, R25, 0x10, R2 ;  /* 0x0000001019187825 */ /* 0x004fc800078e0202 */
[----:B------:R-:W-:Y:S01]  /*01b0*/  IMAD.WIDE R2, R5, 0x10, R2 ;  /* 0x0000001005027825 */ /* 0x000fe200078e0202 */
[----:B-1----:R-:W2:Y:S01]  /*01c0*/  LDG.E.128 R20, desc[UR4][R24.64] ;  /* 0x0000000418147981 */ /* 0x002ea2000c1e1d00 */
[----:B------:R-:W0:Y:S03]  /*01d0*/  LDC.64 R4, c[0x0][0x3a0] ;  /* 0x0000e800ff047b82 */ /* 0x000e260000000a00 */
[----:B------:R-:W2:Y:S04]  /*01e0*/  LDG.E.128 R16, desc[UR4][R2.64] ;  /* 0x0000000402107981 */ /* 0x000ea8000c1e1d00 */
[----:B------:R-:W5:Y:S04]  /*01f0*/  LDG.E.128 R8, desc[UR4][R2.64+0x10] ;  /* 0x0000100402087981 */ /* 0x000f68000c1e1d00 */
[----:B------:R1:W4:Y:S01]  /*0200*/  LDG.E.128 R12, desc[UR4][R2.64+0x20] ;  /* 0x00002004020c7981 */ /* 0x000322000c1e1d00 */
[----:B---3--:R-:W-:-:S08]  /*0210*/  DFMA R26, -R30, R30, 1 ;  /* 0x3ff000001e1a742b */ /* 0x008fd0000000011e */
[----:B------:R-:W-:Y:S01]  /*0220*/  DSETP.NEU.AND P0, PT, R26, RZ, PT ;  /* 0x000000ff1a00722a */ /* 0x000fe20003f0d000 */
[----:B-1----:R-:W-:-:S13]  /*0230*/  CS2R R2, SRZ ;  /* 0x0000000000027805 */ /* 0x002fda000001ff00 */
[C---:B--2---:R-:W-:Y:S02]  /*0240*/  @P0 DMUL R6, R22.reuse, R18 ;  /* 0x0000001216060228 */ /* 0x044fe40000000000 */
[----:B------:R-:W-:-:S06]  /*0250*/  @P0 DMUL R28, R22, R16 ;  /* 0x00000010161c0228 */ /* 0x000fcc0000000000 */
[C---:B------:R-:W-:Y:S02]  /*0260*/  @P0 DFMA R6, R20.reuse, R16, R6 ;  /* 0x000000101406022b */ /* 0x040fe40000000006 */
[----:B------:R-:W-:-:S06]  /*0270*/  @P0 DFMA R28, R20, R18, -R28 ;  /* 0x00000012141c022b */ /* 0x000fcc000000081c */
[----:B------:R-:W-:Y:S02]  /*0280*/  @P0 DFMA R34, R26, R6, RZ ;  /* 0x000000061a22022b */ /* 0x000fe400000000ff */
[----:B0-----:R-:W-:Y:S02]  /*0290*/  DFMA R6, -R30, R4, RZ ;  /* 0x000000041e06722b */ /* 0x001fe400000001ff */
[----:B------:R-:W-:Y:S01]  /*02a0*/  @P0 DFMA R2, R26, R28, RZ ;  /* 0x0000001c1a02022b */ /* 0x000fe200000000ff */
[----:B------:R-:W0:Y:S05]  /*02b0*/  LDC.64 R28, c[0x0][0x3a8] ;  /* 0x0000ea00ff1c7b82 */ /* 0x000e2a0000000a00 */
[----:B------:R-:W-:-:S14]  /*02c0*/  DSETP.NEU.AND P1, PT, R6, RZ, PT ;  /* 0x000000ff0600722a */ /* 0x000fdc0003f2d000 */
[----:B-----5:R-:W-:Y:S02]  /*02d0*/  @P1 DMUL R26, R22, R10 ;  /* 0x0000000a161a1228 */ /* 0x020fe40000000000 */
[----:B0-----:R-:W-:-:S06]  /*02e0*/  DFMA R30, -R30, R28, RZ ;  /* 0x0000001c1e1e722b */ /* 0x001fcc00000001ff */
[----:B------:R-:W-:Y:S02]  /*02f0*/  @P1 DFMA R26, R20, R8, R26 ;  /* 0x00000008141a122b */ /* 0x000fe4000000001a */
[----:B------:R-:W-:-:S06]  /*0300*/  DSETP.NEU.AND P0, PT, R30, RZ, PT ;  /* 0x000000ff1e00722a */ /* 0x000fcc0003f0d000 */
[----:B------:R-:W-:Y:S02]  /*0310*/  @P1 DFMA R34, R6, R26, R34 ;  /* 0x0000001a0622122b */ /* 0x000fe40000000022 */
[----:B------:R-:W-:-:S08]  /*0320*/  @P1 DMUL R26, R22, R8 ;  /* 0x00000008161a1228 */ /* 0x000fd00000000000 */
[----:B------:R-:W-:Y:S02]  /*0330*/  @P1 DFMA R26, R20, R10, -R26 ;  /* 0x0000000a141a122b */ /* 0x000fe4000000081a */
[----:B----4-:R-:W-:-:S06]  /*0340*/  @P0 DMUL R36, R22, R12 ;  /* 0x0000000c16240228 */ /* 0x010fcc0000000000 */
[----:B------:R-:W-:Y:S02]  /*0350*/  @P1 DFMA R2, R6, R26, R2 ;  /* 0x0000001a0602122b */ /* 0x000fe40000000002 */
[-C--:B------:R-:W-:Y:S02]  /*0360*/  @P0 DMUL R26, R22, R14.reuse ;  /* 0x0000000e161a0228 */ /* 0x080fe40000000000 */
[----:B------:R-:W-:-:S06]  /*0370*/  @P0 DFMA R36, R20, R14, -R36 ;  /* 0x0000000e1424022b */ /* 0x000fcc0000000824 */
[----:B------:R-:W-:Y:S01]  /*0380*/  @P0 DFMA R26, R20, R12, R26 ;  /* 0x0000000c141a022b */ /* 0x000fe2000000001a */
[----:B------:R-:W2:Y:S07]  /*0390*/  LDG.E.128 R20, desc[UR4][R24.64+0x10] ;  /* 0x0000100418147981 */ /* 0x000eae000c1e1d00 */
[C---:B------:R-:W-:Y:S02]  /*03a0*/  @P0 DFMA R34, R30.reuse, R26, R34 ;  /* 0x0000001a1e22022b */ /* 0x040fe40000000022 */
[----:B------:R-:W3:Y:S01]  /*03b0*/  LDG.E.128 R24, desc[UR4][R24.64+0x20] ;  /* 0x0000200418187981 */ /* 0x000ee2000c1e1d00 */
[----:B------:R-:W-:-:S02]  /*03c0*/  @P0 DFMA R2, R30, R36, R2 ;  /* 0x000000241e02022b */ /* 0x000fc40000000002 */
[----:B--2---:R-:W-:-:S08]  /*03d0*/  @P1 DMUL R36, R22, R18 ;  /* 0x0000001216241228 */ /* 0x004fd00000000000 */
[----:B------:R-:W-:-:S08]  /*03e0*/  @P1 DFMA R36, R20, R16, R36 ;  /* 0x000000101424122b */ /* 0x000fd00000000024 */
[----:B------:R-:W-:Y:S02]  /*03f0*/  @P1 DFMA R34, R6, R36, R34 ;  /* 0x000000240622122b */ /* 0x000fe40000000022 */
[----:B------:R-:W-:-:S08]  /*0400*/  @P1 DMUL R36, R22, R16 ;  /* 0x0000001016241228 */ /* 0x000fd00000000000 */
[----:B------:R-:W-:-:S08]  /*0410*/  @P1 DFMA R36, R20, R18, -R36 ;  /* 0x000000121424122b */ /* 0x000fd00000000824 */
[----:B------:R-:W-:Y:S02]  /*0420*/  @P1 DFMA R2, R6, R36, R2 ;  /* 0x000000240602122b */ /* 0x000fe40000000002 */
[C---:B------:R-:W-:Y:S02]  /*0430*/  DFMA R36, -R4.reuse, R4, 1 ;  /* 0x3ff000000424742b */ /* 0x040fe40000000104 */
[----:B------:R-:W-:-:S06]  /*0440*/  DFMA R4, -R4, R28, RZ ;  /* 0x0000001c0404722b */ /* 0x000fcc00000001ff */
[----:B------:R-:W-:-:S14]  /*0450*/  DSETP.NEU.AND P1, PT, R36, RZ, PT ;  /* 0x000000ff2400722a */ /* 0x000fdc0003f2d000 */
[----:B------:R-:W-:-:S08]  /*0460*/  @P1 DMUL R6, R22, R10 ;  /* 0x0000000a16061228 */ /* 0x000fd00000000000 */
[----:B------:R-:W-:-:S08]  /*0470*/  @P1 DFMA R6, R20, R8, R6 ;  /* 0x000000081406122b */ /* 0x000fd00000000006 */
[----:B------:R-:W-:Y:S02]  /*0480*/  @P1 DFMA R34, R36, R6, R34 ;  /* 0x000000062422122b */ /* 0x000fe40000000022 */
[----:B------:R-:W-:-:S08]  /*0490*/  @P1 DMUL R6, R22, R8 ;  /* 0x0000000816061228 */ /* 0x000fd00000000000 */
[----:B------:R-:W-:-:S08]  /*04a0*/  @P1 DFMA R6, R20, R10, -R6 ;  /* 0x0000000a1406122b */ /* 0x000fd00000000806 */
[----:B------:R-:W-:Y:S02]  /*04b0*/  @P1 DFMA R2, R36, R6, R2 ;  /* 0x000000062402122b */ /* 0x000fe40000000002 */
[----:B------:R-:W-:-:S14]  /*04c0*/  DSETP.NEU.AND P1, PT, R4, RZ, PT ;  /* 0x000000ff0400722a */ /* 0x000fdc0003f2d000 */
[C---:B------:R-:W-:Y:S02]  /*04d0*/  @P1 DMUL R6, R22.reuse, R14 ;  /* 0x0000000e16061228 */ /* 0x040fe40000000000 */
[----:B------:R-:W-:-:S06]  /*04e0*/  @P1 DMUL R22, R22, R12 ;  /* 0x0000000c16161228 */ /* 0x000fcc0000000000 */
[C---:B------:R-:W-:Y:S02]  /*04f0*/  @P1 DFMA R6, R20.reuse, R12, R6 ;  /* 0x0000000c1406122b */ /* 0x040fe40000000006 */
[----:B------:R-:W-:Y:S01]  /*0500*/  @P1 DFMA R22, R20, R14, -R22 ;  /* 0x0000000e1416122b */ /* 0x000fe20000000816 */
[----:B------:R-:W0:Y:S05]  /*0510*/  LDC.64 R20, c[0x0][0x3c8] ;  /* 0x0000f200ff147b82 */ /* 0x000e2a0000000a00 */
[C---:B------:R-:W-:Y:S02]  /*0520*/  @P1 DFMA R34, R4.reuse, R6, R34 ;  /* 0x000000060422122b */ /* 0x040fe40000000022 */
[----:B------:R-:W-:-:S02]  /*0530*/  @P1 DFMA R2, R4, R22, R2 ;  /* 0x000000160402122b */ /* 0x000fc40000000002 */
[C---:B---3--:R-:W-:Y:S02]  /*0540*/  @P0 DMUL R22, R26.reuse, R18 ;  /* 0x000000121a160228 */ /* 0x048fe40000000000 */
[----:B------:R-:W-:-:S06]  /*0550*/  @P0 DMUL R6, R26, R16 ;  /* 0x000000101a060228 */ /* 0x000fcc0000000000 */
[C---:B------:R-:W-:Y:S02]  /*0560*/  @P0 DFMA R16, R24.reuse, R16, R22 ;  /* 0x000000101810022b */ /* 0x040fe40000000016 */
[----:B------:R-:W-:Y:S01]  /*0570*/  @P0 DFMA R18, R24, R18, -R6 ;  /* 0x000000121812022b */ /* 0x000fe20000000806 */
[----:B------:R-:W-:Y:S01]  /*0580*/  IMAD R23, R0, 0x3, RZ ;  /* 0x0000000300177824 */ /* 0x000fe200078e02ff */
[----:B------:R-:W-:-:S03]  /*0590*/  @P1 DMUL R6, R26, R10 ;  /* 0x0000000a1a061228 */ /* 0x000fc60000000000 */
[----:B0-----:R-:W-:Y:S01]  /*05a0*/  IMAD.WIDE R20, R23, 0x8, R20 ;  /* 0x0000000817147825 */ /* 0x001fe200078e0214 */
[----:B------:R-:W-:-:S04]  /*05b0*/  @P1 DMUL R22, R26, R8 ;  /* 0x000000081a161228 */ /* 0x000fc80000000000 */
[C---:B------:R-:W-:Y:S01]  /*05c0*/  @P1 DFMA R6, R24.reuse, R8, R6 ;  /* 0x000000081806122b */ /* 0x040fe20000000006 */
[----:B------:R-:W2:Y:S04]  /*05d0*/  LDG.E.64 R36, desc[UR4][R20.64+0x10] ;  /* 0x0000100414247981 */ /* 0x000ea8000c1e1b00 */
[----:B------:R-:W3:Y:S01]  /*05e0*/  LDG.E.64 R8, desc[UR4][R20.64+0x8] ;  /* 0x0000080414087981 */ /* 0x000ee2000c1e1b00 */
[----:B------:R-:W-:-:S03]  /*05f0*/  @P1 DFMA R10, R24, R10, -R22 ;  /* 0x0000000a180a122b */ /* 0x000fc60000000816 */
[----:B------:R-:W4:Y:S01]  /*0600*/  LDG.E.64 R22, desc[UR4][R20.64] ;  /* 0x0000000414167981 */ /* 0x000f22000c1e1b00 */
[----:B------:R-:W-:Y:S01]  /*0610*/  DFMA R28, -R28, R28, 1 ;  /* 0x3ff000001c1c742b */ /* 0x000fe2000000011c */
[----:B------:R-:W-:-:S07]  /*0620*/  UMOV UR6, 0x54442d18 ;  /* 0x54442d1800067882 */ /* 0x000fce0000000000 */
[----:B------:R-:W-:Y:S01]  /*0630*/  DSETP.NEU.AND P2, PT, R28, RZ, PT ;  /* 0x000000ff1c00722a */ /* 0x000fe20003f4d000 */
[----:B------:R-:W-:Y:S01]  /*0640*/  UMOV UR7, 0x401921fb ;  /* 0x401921fb00077882 */ /* 0x000fe20000000000 */
[C---:B------:R-:W-:Y:S02]  /*0650*/  @P0 DFMA R34, R30.reuse, R16, R34 ;  /* 0x000000101e22022b */ /* 0x040fe40000000022 */
[----:B------:R-:W-:-:S10]  /*0660*/  @P0 DFMA R2, R30, R18, R2 ;  /* 0x000000121e02022b */ /* 0x000fd40000000002 */
[C---:B------:R-:W-:Y:S02]  /*0670*/  @P2 DMUL R16, R26.reuse, R14 ;  /* 0x0000000e1a102228 */ /* 0x040fe40000000000 */
[----:B------:R-:W-:Y:S02]  /*0680*/  @P2 DMUL R26, R26, R12 ;  /* 0x0000000c1a1a2228 */ /* 0x000fe40000000000 */
[C---:B------:R-:W-:Y:S02]  /*0690*/  @P1 DFMA R34, R4.reuse, R6, R34 ;  /* 0x000000060422122b */ /* 0x040fe40000000022 */
[----:B------:R-:W-:Y:S02]  /*06a0*/  @P1 DFMA R2, R4, R10, R2 ;  /* 0x0000000a0402122b */ /* 0x000fe40000000002 */
[C---:B------:R-:W-:Y:S02]  /*06b0*/  @P2 DFMA R16, R24.reuse, R12, R16 ;  /* 0x0000000c1810222b */ /* 0x040fe40000000010 */
[----:B------:R-:W-:Y:S01]  /*06c0*/  @P2 DFMA R26, R24, R14, -R26 ;  /* 0x0000000e181a222b */ /* 0x000fe2000000081a */
[----:B------:R-:W-:Y:S05]  /*06d0*/  BSSY.RECONVERGENT B0, `(.L_x_32) ;  /* 0x0000023000007945 */ /* 0x000fea0003800200 */
[----:B------:R-:W-:-:S02]  /*06e0*/  @P2 DFMA R34, R28, R16, R34 ;  /* 0x000000101c22222b */ /* 0x000fc40000000022 */
[----:B------:R-:W-:Y:S02]  /*06f0*/  @P2 DFMA R2, R28, R26, R2 ;  /* 0x0000001a1c02222b */ /* 0x000fe40000000002 */
[----:B---3--:R-:W-:-:S08]  /*0700*/  DMUL R8, R8, UR10 ;  /* 0x0000000a08087c28 */ /* 0x008fd00008000000 */
[----:B----4-:R-:W-:Y:S02]  /*0710*/  DFMA R22, R22, UR8, R8 ;  /* 0x0000000816167c2b */ /* 0x010fe40008000008 */
[----:B------:R-:W2:Y:S06]  /*0720*/  LDC.64 R8, c[0x0][0x3c0] ;  /* 0x0000f000ff087b82 */ /* 0x000eac0000000a00 */
[----:B--2---:R-:W-:-:S08]  /*0730*/  DFMA R8, R36, R8, R22 ;  /* 0x000000082408722b */ /* 0x004fd00000000016 */
        /* <DEDUP_REMOVED lines=11> */
[----:B------:R-:W-:-:S08]  /*07f0*/  UMOV UR7, 0x3ff921fb ;  /* 0x3ff921fb00077882 */ /* 0x000fd00000000000 */
        /* <DEDUP_REMOVED lines=13> */
[----:B------:R-:W-:Y:S05]  /*08d0*/  CALL.REL.NOINC `($_Z8spectrumiiiiiddddddPKdPK7double2PS1_$__internal_trig_reduction_slowpathd) ;  /* 0x00000004009c7944 */ /* 0x000fea0003c00000 */
.L_x_35:
[----:B------:R-:W-:Y:S05]  /*08e0*/  BSYNC.RECONVERGENT B1 ;  /* 0x0000000000017941 */ /* 0x000fea0003800200 */
.L_x_34:
[----:B------:R-:W-:-:S07]  /*08f0*/  VIADD R22, R4, 0x1 ;  /* 0x0000000104167836 */ /* 0x000fce0000000000 */
.L_x_33:
[----:B------:R-:W-:Y:S05]  /*0900*/  BSYNC.RECONVERGENT B0 ;  /* 0x0000000000007941 */ /* 0x000fea0003800200 */
.L_x_32:
[----:B------:R-:W0:Y:S01]  /*0910*/  LDCU.64 UR6, c[0x4][0x8] ;  /* 0x01000100ff0677ac */ /* 0x000e220008000a00 */
[----:B------:R-:W-:-:S05]  /*0920*/  IMAD.SHL.U32 R4, R22, 0x40, RZ ;  /* 0x0000004016047824 */ /* 0x000fca00078e00ff */
[----:B------:R-:W-:-:S04]  /*0930*/  LOP3.LUT R4, R4, 0x40, RZ, 0xc0, !PT ;  /* 0x0000004004047812 */ /* 0x000fc800078ec0ff */
[----:B0-----:R-:W-:-:S05]  /*0940*/  IADD3 R24, P0, PT, R4, UR6, RZ ;  /* 0x0000000604187c10 */ /* 0x001fca000ff1e0ff */
[----:B------:R-:W-:-:S05]  /*0950*/  IMAD.X R25, RZ, RZ, UR7, P0 ;  /* 0x00000007ff197e24 */ /* 0x000fca00080e06ff */
[----:B------:R-:W2:Y:S04]  /*0960*/  LDG.E.128.CONSTANT R4, desc[UR4][R24.64] ;  /* 0x0000000418047981 */ /* 0x000ea8000c1e9d00 */
[----:B------:R-:W3:Y:S04]  /*0970*/  LDG.E.128.CONSTANT R12, desc[UR4][R24.64+0x10] ;  /* 0x00001004180c7981 */ /* 0x000ee8000c1e9d00 */
[----:B------:R0:W4:Y:S01]  /*0980*/  LDG.E.128.CONSTANT R16, desc[UR4][R24.64+0x20] ;  /* 0x0000200418107981 */ /* 0x000122000c1e9d00 */
        /* <DEDUP_REMOVED lines=9> */
[----:B0-----:R-:W-:Y:S01]  /*0a20*/  @!P1 IMAD.MOV.U32 R24, RZ, RZ, RZ ;  /* 0x000000ffff189224 */ /* 0x001fe200078e00ff */
        /* <DEDUP_REMOVED lines=9> */
[----:B------:R-:W-:Y:S02]  /*0ac0*/  FSEL R7, R5, R11, !P0 ;  /* 0x0000000b05077208 */ /* 0x000fe40004000000 */
[----:B------:R-:W-:Y:S01]  /*0ad0*/  LOP3.LUT P0, RZ, R22, 0x2, RZ, 0xc0, !PT ;  /* 0x0000000216ff7812 */ /* 0x000fe2000780c0ff */
[----:B------:R-:W-:-:S03]  /*0ae0*/  @!P1 DMUL R22, RZ, R8 ;  /* 0x00000008ff169228 */ /* 0x000fc60000000000 */
        /* <DEDUP_REMOVED lines=24> */
[----:B------:R-:W-:Y:S02]  /*0c70*/  IMAD.MOV.U32 R24, RZ, RZ, R4 ;  /* 0x000000ffff187224 */ /* 0x000fe400078e0004 */
[----:B------:R-:W-:Y:S02]  /*0c80*/  IMAD.MOV.U32 R22, RZ, RZ, R10 ;  /* 0x000000ffff167224 */ /* 0x000fe400078e000a */
[----:B------:R-:W-:-:S07]  /*0c90*/  IMAD.MOV.U32 R23, RZ, RZ, R11 ;  /* 0x000000ffff177224 */ /* 0x000fce00078e000b */
.L_x_37:
[----:B------:R-:W-:Y:S05]  /*0ca0*/  BSYNC.RECONVERGENT B0 ;  /* 0x0000000000007941 */ /* 0x000fea0003800200 */
.L_x_36:
        /* <DEDUP_REMOVED lines=14> */
[----:B------:R-:W-:Y:S01]  /*0d90*/  IMAD.MOV.U32 R25, RZ, RZ, 0x3da8ff83 ;  /* 0x3da8ff83ff197424 */ /* 0x000fe200078e00ff */
[----:B------:R-:W-:Y:S02]  /*0da0*/  DMUL R28, R22, R22 ;  /* 0x00000016161c7228 */ /* 0x000fe40000000000 */
[----:B------:R-:W-:Y:S01]  /*0db0*/  ISETP.NE.U32.AND P0, PT, R0, 0x1, PT ;  /* 0x000000010000780c */ /* 0x000fe20003f05070 */
[----:B------:R-:W-:-:S03]  /*0dc0*/  IMAD.MOV.U32 R0, RZ, RZ, 0x20fd8164 ;  /* 0x20fd8164ff007424 */ /* 0x000fc600078e00ff */
[----:B----4-:R-:W-:Y:S02]  /*0dd0*/  FSEL R31, -R25, 0.11223486810922622681, !P0 ;  /* 0x3de5db65191f7808 */ /* 0x010fe40004000100 */
[----:B------:R-:W-:-:S06]  /*0de0*/  FSEL R30, R0, -8.06006814911005101289e+34, !P0 ;  /* 0xf9785eba001e7808 */ /* 0x000fcc0004000000 */
        /* <DEDUP_REMOVED lines=15> */
[----:B------:R-:W-:-:S06]  /*0ee0*/  DMUL R4, R4, R34 ;  /* 0x0000002204047228 */ /* 0x000fcc0000000000 */
[C---:B------:R-:W-:Y:S02]  /*0ef0*/  DFMA R6, R20.reuse, R34, -R6 ;  /* 0x000000221406722b */ /* 0x040fe40000000806 */
[----:B------:R-:W-:-:S06]  /*0f00*/  DFMA R4, R20, R2, R4 ;  /* 0x000000021404722b */ /* 0x000fcc0000000004 */
[----:B------:R-:W-:Y:S02]  /*0f10*/  DADD R16, R6, R16 ;  /* 0x0000000006107229 */ /* 0x000fe40000000010 */
[----:B------:R-:W-:-:S07]  /*0f20*/  DADD R18, R18, R4 ;  /* 0x0000000012127229 */ /* 0x000fce0000000004 */
[----:B------:R-:W-:Y:S01]  /*0f30*/  STG.E.128 desc[UR4][R26.64], R16 ;  /* 0x000000101a007986 */ /* 0x000fe2000c101d04 */
[----:B------:R-:W-:Y:S05]  /*0f40*/  EXIT ;  /* 0x000000000000794d */ /* 0x000fea0003800000 */
        .type           $_Z8spectrumiiiiiddddddPKdPK7double2PS1_$__internal_trig_reduction_slowpathd,@function
        .size           $_Z8spectrumiiiiiddddddPKdPK7double2PS1_$__internal_trig_reduction_slowpathd,(.L_x_47 - $_Z8spectrumiiiiiddddddPKdPK7double2PS1_$__internal_trig_reduction_slowpathd)
$_Z8spectrumiiiiiddddddPKdPK7double2PS1_$__internal_trig_reduction_slowpathd:
        /* <DEDUP_REMOVED lines=24> */
.L_x_42:
[----:B------:R-:W1:Y:S01]  /*10d0*/  LDC.64 R4, c[0x4][RZ] ;  /* 0x01000000ff047b82 */ /* 0x000e620000000a00 */
[----:B0-----:R-:W-:Y:S02]  /*10e0*/  R2UR UR6, R10 ;  /* 0x000000000a0672ca */ /* 0x001fe400000e0000 */
[----:B------:R-:W-:Y:S01]  /*10f0*/  R2UR UR7, R11 ;  /* 0x000000000b0772ca */ /* 0x000fe200000e0000 */
[----:B-1----:R-:W-:-:S12]  /*1100*/  IMAD.WIDE R4, R19, 0x8, R4 ;  /* 0x0000000813047825 */ /* 0x002fd800078e0204 */
[----:B------:R-:W2:Y:S01]  /*1110*/  LDG.E.64.CONSTANT R4, desc[UR6][R4.64] ;  /* 0x0000000604047981 */ /* 0x000ea2000c1e9b00 */
        /* <DEDUP_REMOVED lines=19> */
[----:B------:R-:W-:Y:S02]  /*1250*/  IMAD.X R4, RZ, RZ, R4, P1 ;  /* 0x000000ffff047224 */ /* 0x000fe400008e0604 */
[----:B0-----:R-:W-:Y:S02]  /*1260*/  IMAD.MOV.U32 R22, RZ, RZ, R5 ;  /* 0x000000ffff167224 */ /* 0x001fe400078e0005 */
[----:B------:R-:W-:-:S06]  /*1270*/  IMAD.MOV.U32 R23, RZ, RZ, R4 ;  /* 0x000000ffff177224 */ /* 0x000fcc00078e0004 */
[----:B------:R-:W-:Y:S05]  /*1280*/  @P0 BRA `(.L_x_42) ;  /* 0xfffffffc00900947 */ /* 0x000fea000383ffff */
[----:B------:R-:W-:Y:S05]  /*1290*/  BSYNC.RECONVERGENT B3 ;  /* 0x0000000000037941 */ /* 0x000fea0003800200 */
.L_x_41:
[----:B------:R-:W-:-:S07]  /*12a0*/  IMAD.MOV.U32 R19, RZ, RZ, R12 ;  /* 0x000000ffff137224 */ /* 0x000fce00078e000c */
.L_x_40:
[----:B------:R-:W-:Y:S05]  /*12b0*/  BSYNC.RECONVERGENT B2 ;  /* 0x0000000000027941 */ /* 0x000fea0003800200 */
.L_x_39:
        /* <DEDUP_REMOVED lines=16> */
[-C--:B------:R-:W-:Y:S02]  /*13c0*/  @P0 SHF.R.U32.HI R12, RZ, R10.reuse, R13 ;  /* 0x0000000aff0c0219 */ /* 0x080fe4000001160d */
[----:B------:R-:W-:Y:S02]  /*13d0*/  @P0 LOP3.LUT R4, R14, R11, RZ, 0xfc, !PT ;  /* 0x0000000b0e040212 */ /* 0x000fe400078efcff */
[-C--:B----4-:R-:W-:Y:S02]  /*13e0*/  @P0 SHF.L.U32 R13, R6, R27.reuse, RZ ;  /* 0x0000001b060d0219 */ /* 0x090fe400000006ff */
[----:B0-----:R-:W-:Y:S01]  /*13f0*/  @P0 SHF.R.U64 R22, R17, R10, R19 ;  /* 0x0000000a11160219 */ /* 0x001fe20000001213 */
[----:B------:R-:W-:Y:S01]  /*1400*/  IMAD.SHL.U32 R14, R4, 0x4, RZ ;  /* 0x00000004040e7824 */ /* 0x000fe200078e00ff */
[----:B------:R-:W-:Y:S02]  /*1410*/  @P0 LOP3.LUT R5, R15, R12, RZ, 0xfc, !PT ;  /* 0x0000000c0f050212 */ /* 0x000fe400078efcff */
[----:B------:R-:W-:-:S02]  /*1420*/  @P0 SHF.L.U64.HI R11, R6, R27, R7 ;  /* 0x0000001b060b0219 */ /* 0x000fc40000010207 */
[----:B------:R-:W-:Y:S02]  /*1430*/  @P0 LOP3.LUT R6, R13, R22, RZ, 0xfc, !PT ;  /* 0x000000160d060212 */ /* 0x000fe400078efcff */
[----:B------:R-:W-:Y:S02]  /*1440*/  @P0 SHF.R.U32.HI R10, RZ, R10, R19 ;  /* 0x0000000aff0a0219 */ /* 0x000fe40000011613 */
[----:B------:R-:W-:Y:S02]  /*1450*/  SHF.L.U64.HI R15, R4, 0x2, R5 ;  /* 0x00000002040f7819 */ /* 0x000fe40000010205 */
[----:B------:R-:W-:Y:S02]  /*1460*/  SHF.L.W.U32.HI R4, R5, 0x2, R6 ;  /* 0x0000000205047819 */ /* 0x000fe40000010e06 */
[----:B------:R-:W-:Y:S02]  /*1470*/  @P0 LOP3.LUT R7, R11, R10, RZ, 0xfc, !PT ;  /* 0x0000000a0b070212 */ /* 0x000fe400078efcff */
        /* <DEDUP_REMOVED lines=16> */
[----:B------:R-:W0:Y:S02]  /*1580*/  FLO.U32 R11, R11 ;  /* 0x0000000b000b7300 */ /* 0x000e2400000e0000 */
[C---:B0-----:R-:W-:Y:S02]  /*1590*/  IADD3 R12, PT, PT, -R11.reuse, 0x1f, RZ ;  /* 0x0000001f0b0c7810 */ /* 0x041fe40007ffe1ff */
[----:B------:R-:W-:-:S03]  /*15a0*/  IADD3 R4, PT, PT, -R11, 0x3f, RZ ;  /* 0x0000003f0b047810 */ /* 0x000fc60007ffe1ff */
[----:B------:R-:W-:-:S05]  /*15b0*/  @P1 IMAD.MOV R4, RZ, RZ, R12 ;  /* 0x000000ffff041224 */ /* 0x000fca00078e020c */
[----:B------:R-:W-:-:S13]  /*15c0*/  ISETP.NE.AND P1, PT, R4, RZ, PT ;  /* 0x000000ff0400720c */ /* 0x000fda0003f25270 */
[----:B------:R-:W-:Y:S05]  /*15d0*/  @!P1 BRA `(.L_x_44) ;  /* 0x0000000000289947 */ /* 0x000fea0003800000 */
[--C-:B------:R-:W-:Y:S02]  /*15e0*/  SHF.R.U64 R12, R14, 0x1, R15.reuse ;  /* 0x000000010e0c7819 */ /* 0x100fe4000000120f */
[C---:B------:R-:W-:Y:S02]  /*15f0*/  LOP3.LUT R10, R4.reuse, 0x3f, RZ, 0xc0, !PT ;  /* 0x0000003f040a7812 */ /* 0x040fe400078ec0ff */
        /* <DEDUP_REMOVED lines=8> */
.L_x_44:
[----:B------:R-:W-:Y:S05]  /*1680*/  BSYNC.RECONVERGENT B2 ;  /* 0x0000000000027941 */ /* 0x000fea0003800200 */
.L_x_43:
        /* <DEDUP_REMOVED lines=23> */
[----:B------:R-:W-:-:S02]  /*1800*/  SHF.R.U32.HI R13, RZ, 0x1e, R7 ;  /* 0x0000001eff0d7819 */ /* 0x000fc40000011607 */
[----:B------:R-:W-:Y:S01]  /*1810*/  SHF.R.U64 R10, R10, 0xa, R11 ;  /* 0x0000000a0a0a7819 */ /* 0x000fe2000000120b */
[----:B------:R-:W-:Y:S01]  /*1820*/  IMAD.SHL.U32 R7, R12, 0x100000, RZ ;  /* 0x001000000c077824 */ /* 0x000fe200078e00ff */
[----:B------:R-:W-:Y:S02]  /*1830*/  @!P0 LOP3.LUT R5, R5, 0x80000000, RZ, 0x3c, !PT ;  /* 0x8000000005058812 */ /* 0x000fe400078e3cff */
[----:B------:R-:W-:-:S04]  /*1840*/  IADD3 R10, P2, PT, R10, 0x1, RZ ;  /* 0x000000010a0a7810 */ /* 0x000fc80007f5e0ff */
[----:B------:R-:W-:-:S04]  /*1850*/  LEA.HI.X R11, R11, RZ, RZ, 0x16, P2 ;  /* 0x000000ff0b0b7211 */ /* 0x000fc800010fb4ff */
[--C-:B------:R-:W-:Y:S02]  /*1860*/  SHF.R.U64 R4, R10, 0x1, R11.reuse ;  /* 0x000000010a047819 */ /* 0x100fe4000000120b */
[----:B------:R-:W-:Y:S02]  /*1870*/  SHF.R.U32.HI R10, RZ, 0x1, R11 ;  /* 0x00000001ff0a7819 */ /* 0x000fe4000001160b */
[----:B------:R-:W-:Y:S02]  /*1880*/  IADD3 R14, P2, P3, RZ, RZ, R4 ;  /* 0x000000ffff0e7210 */ /* 0x000fe40007b5e004 */
[----:B------:R-:W-:Y:S02]  /*1890*/  LEA.HI R4, R6, R13, RZ, 0x1 ;  /* 0x0000000d06047211 */ /* 0x000fe400078f08ff */
[----:B------:R-:W-:-:S03]  /*18a0*/  IADD3.X R6, PT, PT, R7, 0x3fe00000, R10, P2, P3 ;  /* 0x3fe0000007067810 */ /* 0x000fc600017e640a */
[----:B------:R-:W-:Y:S01]  /*18b0*/  @P1 IMAD.MOV R4, RZ, RZ, -R4 ;  /* 0x000000ffff041224 */ /* 0x000fe200078e0a04 */
[----:B------:R-:W-:-:S07]  /*18c0*/  LOP3.LUT R18, R6, R5, RZ, 0xfc, !PT ;  /* 0x0000000506127212 */ /* 0x000fce00078efcff */
.L_x_38:
[----:B------:R-:W-:Y:S02]  /*18d0*/  IMAD.MOV.U32 R17, RZ, RZ, 0x0 ;  /* 0x00000000ff117424 */ /* 0x000fe400078e00ff */
[----:B------:R-:W-:Y:S02]  /*18e0*/  IMAD.MOV.U32 R10, RZ, RZ, R14 ;  /* 0x000000ffff0a7224 */ /* 0x000fe400078e000e */
[----:B------:R-:W-:Y:S01]  /*18f0*/  IMAD.MOV.U32 R11, RZ, RZ, R18 ;  /* 0x000000ffff0b7224 */ /* 0x000fe200078e0012 */
[----:B------:R-:W-:Y:S06]  /*1900*/  RET.REL.NODEC R16 `(_Z8spectrumiiiiiddddddPKdPK7double2PS1_) ;  /* 0xffffffe410bc7950 */ /* 0x000fec0003c3ffff */
.L_x_45:
        /* <DEDUP_REMOVED lines=15> */
.L_x_47:


//--------------------- .nv.global.init           --------------------------
	.section	.nv.global.init,"aw",@progbits
	.align	16
.nv.global.init:
	.type		__cudart_sin_cos_coeffs,@object
	.size		__cudart_sin_cos_coeffs,(__cudart_i2opi_d - __cudart_sin_cos_coeffs)
__cudart_sin_cos_coeffs:
        /*0000*/ 	.byte	0x46, 0xd2, 0xb0, 0x2c, 0xf1, 0xe5, 0x5a, 0xbe, 0x92, 0xe3, 0xac, 0x69, 0xe3, 0x1d, 0xc7, 0x3e
        /*0010*/ 	.byte	0xa1, 0x62, 0xdb, 0x19, 0xa0, 0x01, 0x2a, 0xbf, 0x18, 0x08, 0x11, 0x11, 0x11, 0x11, 0x81, 0x3f
        /*0020*/ 	.byte	0x54, 0x55, 0x55, 0x55, 0x55, 0x55, 0xc5, 0xbf, 0x00, 0x00, 0x00, 0x00, 0x00, 0x00, 0x00, 0x00
        /*0030*/ 	.byte	0x00, 0x00, 0x00, 0x00, 0x00, 0x00, 0x00, 0x00, 0x64, 0x81, 0xfd, 0x20, 0x83, 0xff, 0xa8, 0xbd
        /*0040*/ 	.byte	0x28, 0x85, 0xef, 0xc1, 0xa7, 0xee, 0x21, 0x3e, 0xd9, 0xe6, 0x06, 0x8e, 0x4f, 0x7e, 0x92, 0xbe
        /*0050*/ 	.byte	0xe9, 0xbc, 0xdd, 0x19, 0xa0, 0x01, 0xfa, 0x3e, 0x47, 0x5d, 0xc1, 0x16, 0x6c, 0xc1, 0x56, 0xbf
        /*0060*/ 	.byte	0x51, 0x55, 0x55, 0x55, 0x55, 0x55, 0xa5, 0x3f, 0x00, 0x00, 0x00, 0x00, 0x00, 0x00, 0xe0, 0xbf
        /*0070*/ 	.byte	0x00, 0x00, 0x00, 0x00, 0x00, 0x00, 0xf0, 0x3f, 0x00, 0x00, 0x00, 0x00, 0x00, 0x00, 0x00, 0x00
	.type		__cudart_i2opi_d,@object
	.size		__cudart_i2opi_d,(.L_0 - __cudart_i2opi_d)
__cudart_i2opi_d:
        /* <DEDUP_REMOVED lines=9> */
.L_0:


//--------------------- .nv.shared.reserved.0     --------------------------
	.section	.nv.shared.reserved.0,"aw",@nobits
	.weak		__nv_reservedSMEM_offset_0_alias
	.size		__nv_reservedSMEM_offset_0_alias, 0, 64
	.other		__nv_reservedSMEM_offset_0_alias,@"STO_CUDA_RESERVED_SHARED STV_DEFAULT"
__nv_reservedSMEM_offset_0_alias:
	.zero		0
	.zero		64


//--------------------- .nv.constant0._Z16spin_convolutioniidddPK7double2PS_ --------------------------
	.section	.nv.constant0._Z16spin_convolutioniidddPK7double2PS_,"a",@progbits
	.sectionflags	@""
	.align	4
.nv.constant0._Z16spin_convolutioniidddPK7double2PS_:
	.zero		944


//--------------------- .nv.constant0._Z22spectrum_i_not_equal_jiiiiiddddddPKdPK7double2PS1_ --------------------------
	.section	.nv.constant0._Z22spectrum_i_not_equal_jiiiiiddddddPKdPK7double2PS1_,"a",@progbits
	.sectionflags	@""
	.align	4
.nv.constant0._Z22spectrum_i_not_equal_jiiiiiddddddPKdPK7double2PS1_:
	.zero		992


//--------------------- .nv.constant0._Z18spectrum_i_equal_jiiiiidddPK7double2PS_ --------------------------
	.section	.nv.constant0._Z18spectrum_i_equal_jiiiiidddPK7double2PS_,"a",@progbits
	.sectionflags	@""
	.align	4
.nv.constant0._Z18spectrum_i_equal_jiiiiidddPK7double2PS_:
	.zero		960


//--------------------- .nv.constant0._Z8spectrumiiiiiddddddPKdPK7double2PS1_ --------------------------
	.section	.nv.constant0._Z8spectrumiiiiiddddddPKdPK7double2PS1_,"a",@progbits
	.sectionflags	@""
	.align	4
.nv.constant0._Z8spectrumiiiiiddddddPKdPK7double2PS1_:
	.zero		992


//--------------------- SYMBOLS --------------------------

	.type		.nv.reservedSmem.offset0,@object
	.size		.nv.reservedSmem.offset0,0x4
